//
// Generated by NVIDIA NVVM Compiler
//
// Compiler Build ID: CL-36424714
// Cuda compilation tools, release 13.0, V13.0.88
// Based on NVVM 20.0.0
//

.version 9.0
.target sm_100
.address_size 64

	// .globl	_Z10flash_attnPKfS0_S0_Pfiif
.extern .shared .align 16 .b8 s_memory[];

.visible .entry _Z10flash_attnPKfS0_S0_Pfiif(
	.param .u64 .ptr .align 1 _Z10flash_attnPKfS0_S0_Pfiif_param_0,
	.param .u64 .ptr .align 1 _Z10flash_attnPKfS0_S0_Pfiif_param_1,
	.param .u64 .ptr .align 1 _Z10flash_attnPKfS0_S0_Pfiif_param_2,
	.param .u64 .ptr .align 1 _Z10flash_attnPKfS0_S0_Pfiif_param_3,
	.param .u32 _Z10flash_attnPKfS0_S0_Pfiif_param_4,
	.param .u32 _Z10flash_attnPKfS0_S0_Pfiif_param_5,
	.param .f32 _Z10flash_attnPKfS0_S0_Pfiif_param_6
)
{
	.reg .pred 	%p<93>;
	.reg .b32 	%r<294>;
	.reg .b32 	%f<328>;
	.reg .b64 	%rd<60>;

	ld.param.u64 	%rd10, [_Z10flash_attnPKfS0_S0_Pfiif_param_0];
	ld.param.u64 	%rd11, [_Z10flash_attnPKfS0_S0_Pfiif_param_1];
	ld.param.u64 	%rd12, [_Z10flash_attnPKfS0_S0_Pfiif_param_2];
	ld.param.u64 	%rd13, [_Z10flash_attnPKfS0_S0_Pfiif_param_3];
	ld.param.u32 	%r109, [_Z10flash_attnPKfS0_S0_Pfiif_param_4];
	ld.param.u32 	%r110, [_Z10flash_attnPKfS0_S0_Pfiif_param_5];
	ld.param.f32 	%f49, [_Z10flash_attnPKfS0_S0_Pfiif_param_6];
	cvta.to.global.u64 	%rd1, %rd10;
	cvta.to.global.u64 	%rd2, %rd11;
	cvta.to.global.u64 	%rd3, %rd12;
	cvta.to.global.u64 	%rd4, %rd13;
	mov.u32 	%r111, %ctaid.x;
	mov.u32 	%r112, %ntid.y;
	mov.u32 	%r1, %tid.y;
	mad.lo.s32 	%r2, %r111, %r112, %r1;
	mov.u32 	%r293, %tid.x;
	shl.b32 	%r4, %r110, 7;
	shl.b32 	%r113, %r110, 8;
	add.s32 	%r5, %r113, %r4;
	mul.lo.s32 	%r6, %r110, %r1;
	setp.ge.s32 	%p1, %r293, %r110;
	@%p1 bra 	$L__BB0_17;
	mul.lo.s32 	%r7, %r110, %r2;
	not.b32 	%r114, %r293;
	add.s32 	%r8, %r110, %r114;
	and.b32  	%r115, %r8, 96;
	setp.eq.s32 	%p2, %r115, 96;
	mov.u32 	%r266, %r293;
	@%p2 bra 	$L__BB0_6;
	shr.u32 	%r117, %r8, 5;
	add.s32 	%r118, %r117, 1;
	and.b32  	%r9, %r118, 3;
	mov.b32 	%r265, 0;
	mov.u32 	%r266, %r293;
$L__BB0_3:
	.pragma "nounroll";
	setp.ge.s32 	%p3, %r2, %r109;
	add.s32 	%r119, %r266, %r6;
	shl.b32 	%r120, %r119, 2;
	mov.u32 	%r121, s_memory;
	add.s32 	%r12, %r121, %r120;
	mov.b32 	%r122, 0;
	st.shared.u32 	[%r12], %r122;
	mov.f32 	%f303, 0f00000000;
	@%p3 bra 	$L__BB0_5;
	add.s32 	%r123, %r266, %r7;
	mul.wide.s32 	%rd14, %r123, 4;
	add.s64 	%rd15, %rd1, %rd14;
	ld.global.nc.f32 	%f303, [%rd15];
$L__BB0_5:
	add.s32 	%r124, %r12, %r4;
	st.shared.f32 	[%r124], %f303;
	add.s32 	%r266, %r266, 32;
	add.s32 	%r265, %r265, 1;
	setp.ne.s32 	%p4, %r265, %r9;
	@%p4 bra 	$L__BB0_3;
$L__BB0_6:
	setp.lt.u32 	%p5, %r8, 96;
	@%p5 bra 	$L__BB0_17;
	mov.u32 	%r127, s_memory;
	cvt.s64.s32 	%rd18, %r7;
$L__BB0_8:
	setp.ge.s32 	%p6, %r2, %r109;
	add.s32 	%r125, %r266, %r6;
	shl.b32 	%r126, %r125, 2;
	add.s32 	%r17, %r127, %r126;
	mov.b32 	%r128, 0;
	st.shared.u32 	[%r17], %r128;
	mov.f32 	%f304, 0f00000000;
	@%p6 bra 	$L__BB0_10;
	add.s32 	%r129, %r266, %r7;
	mul.wide.s32 	%rd16, %r129, 4;
	add.s64 	%rd17, %rd1, %rd16;
	ld.global.nc.f32 	%f304, [%rd17];
$L__BB0_10:
	setp.ge.s32 	%p7, %r2, %r109;
	add.s32 	%r18, %r17, %r4;
	st.shared.f32 	[%r18], %f304;
	mov.b32 	%r130, 0;
	st.shared.u32 	[%r17+128], %r130;
	cvt.s64.s32 	%rd19, %r266;
	add.s64 	%rd20, %rd19, %rd18;
	shl.b64 	%rd21, %rd20, 2;
	add.s64 	%rd5, %rd1, %rd21;
	mov.f32 	%f305, 0f00000000;
	@%p7 bra 	$L__BB0_12;
	ld.global.nc.f32 	%f305, [%rd5+128];
$L__BB0_12:
	setp.ge.s32 	%p8, %r2, %r109;
	st.shared.f32 	[%r18+128], %f305;
	mov.b32 	%r131, 0;
	st.shared.u32 	[%r17+256], %r131;
	mov.f32 	%f306, 0f00000000;
	@%p8 bra 	$L__BB0_14;
	ld.global.nc.f32 	%f306, [%rd5+256];
$L__BB0_14:
	setp.ge.s32 	%p9, %r2, %r109;
	st.shared.f32 	[%r18+256], %f306;
	mov.b32 	%r132, 0;
	st.shared.u32 	[%r17+384], %r132;
	mov.f32 	%f307, 0f00000000;
	@%p9 bra 	$L__BB0_16;
	ld.global.nc.f32 	%f307, [%rd5+384];
$L__BB0_16:
	st.shared.f32 	[%r18+384], %f307;
	add.s32 	%r266, %r266, 128;
	setp.lt.s32 	%p10, %r266, %r110;
	@%p10 bra 	$L__BB0_8;
$L__BB0_17:
	bar.sync 	0;
	setp.lt.s32 	%p11, %r109, 1;
	@%p11 bra 	$L__BB0_95;
	mov.u32 	%r134, s_memory;
	add.s32 	%r20, %r134, %r4;
	add.s32 	%r21, %r20, %r4;
	add.s32 	%r22, %r21, %r4;
	add.s32 	%r135, %r109, 31;
	shr.u32 	%r23, %r135, 5;
	mul.lo.s32 	%r24, %r110, %r293;
	add.s32 	%r25, %r110, -1;
	sub.s32 	%r26, %r25, %r293;
	shr.u32 	%r136, %r26, 5;
	add.s32 	%r137, %r136, 1;
	and.b32  	%r27, %r137, 15;
	and.b32  	%r28, %r137, 7;
	not.b32 	%r138, %r1;
	add.s32 	%r29, %r110, %r138;
	and.b32  	%r30, %r110, 7;
	and.b32  	%r31, %r110, 3;
	and.b32  	%r32, %r110, 15;
	and.b32  	%r33, %r137, 3;
	and.b32  	%r34, %r29, 96;
	add.s32 	%r139, %r1, %r24;
	shl.b32 	%r140, %r139, 2;
	add.s32 	%r35, %r21, %r140;
	and.b32  	%r36, %r110, 2147483640;
	and.b32  	%r37, %r110, 1;
	and.b32  	%r38, %r110, 2147483632;
	add.s32 	%r141, %r293, %r6;
	shl.b32 	%r142, %r141, 2;
	add.s32 	%r39, %r134, %r142;
	add.s32 	%r40, %r39, %r5;
	mad.lo.s32 	%r143, %r110, 384, %r142;
	add.s32 	%r144, %r143, %r134;
	add.s32 	%r41, %r144, 1024;
	mov.b32 	%r268, 0;
	mov.f32 	%f309, 0f00000000;
	mov.f32 	%f308, 0fFF800000;
	cvt.u64.u32 	%rd25, %r1;
$L__BB0_19:
	mov.f32 	%f11, %f308;
	setp.ge.s32 	%p12, %r293, %r110;
	shl.b32 	%r145, %r268, 5;
	add.s32 	%r43, %r145, %r293;
	@%p12 bra 	$L__BB0_33;
	setp.lt.u32 	%p13, %r26, 480;
	mov.u32 	%r275, %r293;
	@%p13 bra 	$L__BB0_23;
	shr.u32 	%r146, %r26, 5;
	add.s32 	%r147, %r146, 1;
	and.b32  	%r148, %r147, 268435440;
	neg.s32 	%r274, %r148;
	mov.u32 	%r273, %r41;
	mov.u32 	%r275, %r293;
$L__BB0_22:
	.pragma "nounroll";
	mov.b32 	%r149, 0;
	st.shared.u32 	[%r273+-1024], %r149;
	st.shared.u32 	[%r273+-896], %r149;
	st.shared.u32 	[%r273+-768], %r149;
	st.shared.u32 	[%r273+-640], %r149;
	st.shared.u32 	[%r273+-512], %r149;
	st.shared.u32 	[%r273+-384], %r149;
	st.shared.u32 	[%r273+-256], %r149;
	st.shared.u32 	[%r273+-128], %r149;
	st.shared.u32 	[%r273], %r149;
	st.shared.u32 	[%r273+128], %r149;
	st.shared.u32 	[%r273+256], %r149;
	st.shared.u32 	[%r273+384], %r149;
	st.shared.u32 	[%r273+512], %r149;
	st.shared.u32 	[%r273+640], %r149;
	st.shared.u32 	[%r273+768], %r149;
	st.shared.u32 	[%r273+896], %r149;
	add.s32 	%r275, %r275, 512;
	add.s32 	%r274, %r274, 16;
	add.s32 	%r273, %r273, 2048;
	setp.eq.s32 	%p14, %r274, 0;
	@%p14 bra 	$L__BB0_23;
	bra.uni 	$L__BB0_22;
$L__BB0_23:
	setp.eq.s32 	%p15, %r27, 0;
	@%p15 bra 	$L__BB0_33;
	add.s32 	%r150, %r27, -1;
	setp.lt.u32 	%p16, %r150, 7;
	@%p16 bra 	$L__BB0_26;
	add.s32 	%r151, %r275, %r6;
	shl.b32 	%r152, %r151, 2;
	add.s32 	%r153, %r22, %r152;
	mov.b32 	%r154, 0;
	st.shared.u32 	[%r153], %r154;
	st.shared.u32 	[%r153+128], %r154;
	st.shared.u32 	[%r153+256], %r154;
	st.shared.u32 	[%r153+384], %r154;
	st.shared.u32 	[%r153+512], %r154;
	st.shared.u32 	[%r153+640], %r154;
	st.shared.u32 	[%r153+768], %r154;
	st.shared.u32 	[%r153+896], %r154;
	add.s32 	%r275, %r275, 256;
$L__BB0_26:
	setp.eq.s32 	%p17, %r28, 0;
	@%p17 bra 	$L__BB0_33;
	add.s32 	%r155, %r28, -1;
	setp.lt.u32 	%p18, %r155, 3;
	@%p18 bra 	$L__BB0_29;
	add.s32 	%r156, %r275, %r6;
	shl.b32 	%r157, %r156, 2;
	add.s32 	%r158, %r22, %r157;
	mov.b32 	%r159, 0;
	st.shared.u32 	[%r158], %r159;
	st.shared.u32 	[%r158+128], %r159;
	st.shared.u32 	[%r158+256], %r159;
	st.shared.u32 	[%r158+384], %r159;
	add.s32 	%r275, %r275, 128;
$L__BB0_29:
	setp.eq.s32 	%p19, %r33, 0;
	@%p19 bra 	$L__BB0_33;
	setp.eq.s32 	%p20, %r33, 1;
	add.s32 	%r160, %r275, %r6;
	shl.b32 	%r161, %r160, 2;
	add.s32 	%r50, %r22, %r161;
	mov.b32 	%r162, 0;
	st.shared.u32 	[%r50], %r162;
	@%p20 bra 	$L__BB0_33;
	setp.eq.s32 	%p21, %r33, 2;
	mov.b32 	%r163, 0;
	st.shared.u32 	[%r50+128], %r163;
	@%p21 bra 	$L__BB0_33;
	mov.b32 	%r164, 0;
	st.shared.u32 	[%r50+256], %r164;
$L__BB0_33:
	setp.ge.s32 	%p22, %r1, %r110;
	@%p22 bra 	$L__BB0_54;
	setp.eq.s32 	%p23, %r34, 96;
	mul.lo.s32 	%r51, %r43, %r110;
	mov.u32 	%r272, %r1;
	@%p23 bra 	$L__BB0_44;
	setp.ge.s32 	%p24, %r43, %r109;
	mov.f32 	%f310, 0f00000000;
	@%p24 bra 	$L__BB0_37;
	add.s32 	%r165, %r1, %r51;
	mul.wide.s32 	%rd22, %r165, 4;
	add.s64 	%rd23, %rd2, %rd22;
	ld.global.nc.f32 	%f310, [%rd23];
$L__BB0_37:
	add.s32 	%r272, %r1, 32;
	setp.eq.s32 	%p25, %r34, 0;
	st.shared.f32 	[%r35], %f310;
	@%p25 bra 	$L__BB0_44;
	cvt.s64.s32 	%rd24, %r51;
	add.s64 	%rd26, %rd25, %rd24;
	shl.b64 	%rd27, %rd26, 2;
	add.s64 	%rd6, %rd2, %rd27;
	mov.f32 	%f311, 0f00000000;
	@%p24 bra 	$L__BB0_40;
	ld.global.nc.f32 	%f311, [%rd6+128];
$L__BB0_40:
	add.s32 	%r272, %r1, 64;
	setp.eq.s32 	%p27, %r34, 32;
	st.shared.f32 	[%r35+128], %f311;
	@%p27 bra 	$L__BB0_44;
	mov.f32 	%f312, 0f00000000;
	@%p24 bra 	$L__BB0_43;
	ld.global.nc.f32 	%f312, [%rd6+256];
$L__BB0_43:
	add.s32 	%r272, %r1, 96;
	st.shared.f32 	[%r35+256], %f312;
$L__BB0_44:
	setp.lt.u32 	%p29, %r29, 96;
	@%p29 bra 	$L__BB0_54;
$L__BB0_45:
	setp.ge.s32 	%p30, %r43, %r109;
	mov.f32 	%f313, 0f00000000;
	@%p30 bra 	$L__BB0_47;
	add.s32 	%r166, %r272, %r51;
	mul.wide.s32 	%rd28, %r166, 4;
	add.s64 	%rd29, %rd2, %rd28;
	ld.global.nc.f32 	%f313, [%rd29];
$L__BB0_47:
	add.s32 	%r167, %r272, %r24;
	shl.b32 	%r168, %r167, 2;
	add.s32 	%r63, %r21, %r168;
	st.shared.f32 	[%r63], %f313;
	cvt.s64.s32 	%rd30, %r51;
	cvt.s64.s32 	%rd31, %r272;
	add.s64 	%rd32, %rd31, %rd30;
	shl.b64 	%rd33, %rd32, 2;
	add.s64 	%rd7, %rd2, %rd33;
	mov.f32 	%f314, 0f00000000;
	@%p30 bra 	$L__BB0_49;
	ld.global.nc.f32 	%f314, [%rd7+128];
$L__BB0_49:
	st.shared.f32 	[%r63+128], %f314;
	mov.f32 	%f315, 0f00000000;
	@%p30 bra 	$L__BB0_51;
	ld.global.nc.f32 	%f315, [%rd7+256];
$L__BB0_51:
	st.shared.f32 	[%r63+256], %f315;
	mov.f32 	%f316, 0f00000000;
	@%p30 bra 	$L__BB0_53;
	ld.global.nc.f32 	%f316, [%rd7+384];
$L__BB0_53:
	st.shared.f32 	[%r63+384], %f316;
	add.s32 	%r272, %r272, 128;
	setp.lt.s32 	%p34, %r272, %r110;
	@%p34 bra 	$L__BB0_45;
$L__BB0_54:
	setp.ge.s32 	%p35, %r43, %r109;
	bar.sync 	0;
	mov.f32 	%f325, 0f00000000;
	@%p35 bra 	$L__BB0_68;
	setp.lt.s32 	%p36, %r110, 1;
	mov.f32 	%f324, 0f00000000;
	@%p36 bra 	$L__BB0_67;
	setp.lt.u32 	%p37, %r110, 8;
	mov.f32 	%f324, 0f00000000;
	mov.b32 	%r279, 0;
	@%p37 bra 	$L__BB0_59;
	mov.f32 	%f324, 0f00000000;
	mov.b32 	%r277, 0;
$L__BB0_58:
	.pragma "nounroll";
	add.s32 	%r171, %r277, %r6;
	shl.b32 	%r172, %r171, 2;
	add.s32 	%r173, %r20, %r172;
	ld.shared.f32 	%f69, [%r173];
	add.s32 	%r174, %r277, %r24;
	shl.b32 	%r175, %r174, 2;
	add.s32 	%r176, %r21, %r175;
	ld.shared.f32 	%f70, [%r176];
	fma.rn.f32 	%f71, %f69, %f70, %f324;
	ld.shared.f32 	%f72, [%r173+4];
	ld.shared.f32 	%f73, [%r176+4];
	fma.rn.f32 	%f74, %f72, %f73, %f71;
	ld.shared.f32 	%f75, [%r173+8];
	ld.shared.f32 	%f76, [%r176+8];
	fma.rn.f32 	%f77, %f75, %f76, %f74;
	ld.shared.f32 	%f78, [%r173+12];
	ld.shared.f32 	%f79, [%r176+12];
	fma.rn.f32 	%f80, %f78, %f79, %f77;
	ld.shared.f32 	%f81, [%r173+16];
	ld.shared.f32 	%f82, [%r176+16];
	fma.rn.f32 	%f83, %f81, %f82, %f80;
	ld.shared.f32 	%f84, [%r173+20];
	ld.shared.f32 	%f85, [%r176+20];
	fma.rn.f32 	%f86, %f84, %f85, %f83;
	ld.shared.f32 	%f87, [%r173+24];
	ld.shared.f32 	%f88, [%r176+24];
	fma.rn.f32 	%f89, %f87, %f88, %f86;
	ld.shared.f32 	%f90, [%r173+28];
	ld.shared.f32 	%f91, [%r176+28];
	fma.rn.f32 	%f324, %f90, %f91, %f89;
	add.s32 	%r277, %r277, 8;
	setp.ne.s32 	%p38, %r277, %r36;
	mov.u32 	%r279, %r36;
	@%p38 bra 	$L__BB0_58;
$L__BB0_59:
	setp.eq.s32 	%p39, %r30, 0;
	@%p39 bra 	$L__BB0_67;
	add.s32 	%r177, %r30, -1;
	setp.lt.u32 	%p40, %r177, 3;
	@%p40 bra 	$L__BB0_62;
	add.s32 	%r178, %r279, %r6;
	shl.b32 	%r179, %r178, 2;
	add.s32 	%r180, %r20, %r179;
	ld.shared.f32 	%f93, [%r180];
	add.s32 	%r181, %r279, %r24;
	shl.b32 	%r182, %r181, 2;
	add.s32 	%r183, %r21, %r182;
	ld.shared.f32 	%f94, [%r183];
	fma.rn.f32 	%f95, %f93, %f94, %f324;
	ld.shared.f32 	%f96, [%r180+4];
	ld.shared.f32 	%f97, [%r183+4];
	fma.rn.f32 	%f98, %f96, %f97, %f95;
	ld.shared.f32 	%f99, [%r180+8];
	ld.shared.f32 	%f100, [%r183+8];
	fma.rn.f32 	%f101, %f99, %f100, %f98;
	ld.shared.f32 	%f102, [%r180+12];
	ld.shared.f32 	%f103, [%r183+12];
	fma.rn.f32 	%f324, %f102, %f103, %f101;
	add.s32 	%r279, %r279, 4;
$L__BB0_62:
	setp.eq.s32 	%p41, %r31, 0;
	@%p41 bra 	$L__BB0_67;
	setp.eq.s32 	%p42, %r31, 1;
	@%p42 bra 	$L__BB0_65;
	add.s32 	%r184, %r279, %r6;
	shl.b32 	%r185, %r184, 2;
	add.s32 	%r186, %r20, %r185;
	ld.shared.f32 	%f105, [%r186];
	add.s32 	%r187, %r279, %r24;
	shl.b32 	%r188, %r187, 2;
	add.s32 	%r189, %r21, %r188;
	ld.shared.f32 	%f106, [%r189];
	fma.rn.f32 	%f107, %f105, %f106, %f324;
	ld.shared.f32 	%f108, [%r186+4];
	ld.shared.f32 	%f109, [%r189+4];
	fma.rn.f32 	%f324, %f108, %f109, %f107;
	add.s32 	%r279, %r279, 2;
$L__BB0_65:
	setp.eq.s32 	%p43, %r37, 0;
	@%p43 bra 	$L__BB0_67;
	add.s32 	%r190, %r279, %r6;
	shl.b32 	%r191, %r190, 2;
	add.s32 	%r192, %r20, %r191;
	ld.shared.f32 	%f110, [%r192];
	add.s32 	%r193, %r279, %r24;
	shl.b32 	%r194, %r193, 2;
	add.s32 	%r195, %r21, %r194;
	ld.shared.f32 	%f111, [%r195];
	fma.rn.f32 	%f324, %f110, %f111, %f324;
$L__BB0_67:
	mul.f32 	%f325, %f49, %f324;
$L__BB0_68:
	setp.lt.u32 	%p44, %r293, 31;
	setp.lt.u32 	%p45, %r293, 30;
	setp.lt.u32 	%p46, %r293, 28;
	setp.lt.u32 	%p47, %r293, 24;
	setp.lt.u32 	%p48, %r293, 16;
	mov.b32 	%r196, %f325;
	shfl.sync.down.b32	%r197|%p49, %r196, 16, 31, -1;
	mov.b32 	%f113, %r197;
	max.f32 	%f114, %f325, %f113;
	selp.f32 	%f115, %f114, %f325, %p48;
	mov.b32 	%r198, %f115;
	shfl.sync.down.b32	%r199|%p50, %r198, 8, 31, -1;
	mov.b32 	%f116, %r199;
	max.f32 	%f117, %f115, %f116;
	selp.f32 	%f118, %f117, %f325, %p47;
	mov.b32 	%r200, %f118;
	shfl.sync.down.b32	%r201|%p51, %r200, 4, 31, -1;
	mov.b32 	%f119, %r201;
	max.f32 	%f120, %f118, %f119;
	selp.f32 	%f121, %f120, %f325, %p46;
	mov.b32 	%r202, %f121;
	shfl.sync.down.b32	%r203|%p52, %r202, 2, 31, -1;
	mov.b32 	%f122, %r203;
	max.f32 	%f123, %f121, %f122;
	selp.f32 	%f124, %f123, %f325, %p45;
	mov.b32 	%r204, %f124;
	shfl.sync.down.b32	%r205|%p53, %r204, 1, 31, -1;
	mov.b32 	%f125, %r205;
	max.f32 	%f126, %f124, %f125;
	selp.f32 	%f127, %f126, %f325, %p44;
	max.f32 	%f128, %f11, %f127;
	mov.b32 	%r206, %f128;
	shfl.sync.idx.b32	%r207|%p54, %r206, 0, 31, -1;
	mov.b32 	%f308, %r207;
	setp.eq.f32 	%p55, %f309, 0f00000000;
	mov.f32 	%f326, 0f00000000;
	@%p55 bra 	$L__BB0_70;
	sub.f32 	%f129, %f11, %f308;
	fma.rn.f32 	%f130, %f129, 0f3BBB989D, 0f3F000000;
	cvt.sat.f32.f32 	%f131, %f130;
	mov.f32 	%f132, 0f4B400001;
	mov.f32 	%f133, 0f437C0000;
	fma.rm.f32 	%f134, %f131, %f133, %f132;
	add.f32 	%f135, %f134, 0fCB40007F;
	neg.f32 	%f136, %f135;
	fma.rn.f32 	%f137, %f129, 0f3FB8AA3B, %f136;
	fma.rn.f32 	%f138, %f129, 0f32A57060, %f137;
	mov.b32 	%r208, %f134;
	shl.b32 	%r209, %r208, 23;
	mov.b32 	%f139, %r209;
	ex2.approx.ftz.f32 	%f140, %f138;
	mul.f32 	%f141, %f140, %f139;
	mul.f32 	%f326, %f309, %f141;
$L__BB0_70:
	setp.ge.s32 	%p56, %r43, %r109;
	mov.f32 	%f327, 0f00000000;
	@%p56 bra 	$L__BB0_72;
	sub.f32 	%f143, %f325, %f308;
	fma.rn.f32 	%f144, %f143, 0f3BBB989D, 0f3F000000;
	cvt.sat.f32.f32 	%f145, %f144;
	mov.f32 	%f146, 0f4B400001;
	mov.f32 	%f147, 0f437C0000;
	fma.rm.f32 	%f148, %f145, %f147, %f146;
	add.f32 	%f149, %f148, 0fCB40007F;
	neg.f32 	%f150, %f149;
	fma.rn.f32 	%f151, %f143, 0f3FB8AA3B, %f150;
	fma.rn.f32 	%f152, %f143, 0f32A57060, %f151;
	mov.b32 	%r210, %f148;
	shl.b32 	%r211, %r210, 23;
	mov.b32 	%f153, %r211;
	ex2.approx.ftz.f32 	%f154, %f152;
	mul.f32 	%f327, %f154, %f153;
$L__BB0_72:
	setp.ge.s32 	%p57, %r43, %r109;
	setp.lt.u32 	%p58, %r293, 31;
	setp.lt.u32 	%p59, %r293, 30;
	setp.lt.u32 	%p60, %r293, 28;
	setp.lt.u32 	%p61, %r293, 24;
	setp.lt.u32 	%p62, %r293, 16;
	mov.b32 	%r212, %f327;
	shfl.sync.down.b32	%r213|%p63, %r212, 16, 31, -1;
	mov.b32 	%f155, %r213;
	add.f32 	%f156, %f327, %f155;
	selp.f32 	%f157, %f156, %f327, %p62;
	mov.b32 	%r214, %f157;
	shfl.sync.down.b32	%r215|%p64, %r214, 8, 31, -1;
	mov.b32 	%f158, %r215;
	add.f32 	%f159, %f157, %f158;
	selp.f32 	%f160, %f159, %f327, %p61;
	mov.b32 	%r216, %f160;
	shfl.sync.down.b32	%r217|%p65, %r216, 4, 31, -1;
	mov.b32 	%f161, %r217;
	add.f32 	%f162, %f160, %f161;
	selp.f32 	%f163, %f162, %f327, %p60;
	mov.b32 	%r218, %f163;
	shfl.sync.down.b32	%r219|%p66, %r218, 2, 31, -1;
	mov.b32 	%f164, %r219;
	add.f32 	%f165, %f163, %f164;
	selp.f32 	%f166, %f165, %f327, %p59;
	mov.b32 	%r220, %f166;
	shfl.sync.down.b32	%r221|%p67, %r220, 1, 31, -1;
	mov.b32 	%f167, %r221;
	add.f32 	%f168, %f166, %f167;
	selp.f32 	%f169, %f168, %f327, %p58;
	add.f32 	%f170, %f326, %f169;
	mov.b32 	%r222, %f170;
	shfl.sync.idx.b32	%r223|%p68, %r222, 0, 31, -1;
	mov.b32 	%f309, %r223;
	@%p57 bra 	$L__BB0_87;
	setp.lt.s32 	%p69, %r110, 1;
	sub.f32 	%f171, %f325, %f308;
	fma.rn.f32 	%f172, %f171, 0f3BBB989D, 0f3F000000;
	cvt.sat.f32.f32 	%f173, %f172;
	mov.f32 	%f174, 0f4B400001;
	mov.f32 	%f175, 0f437C0000;
	fma.rm.f32 	%f176, %f173, %f175, %f174;
	add.f32 	%f177, %f176, 0fCB40007F;
	neg.f32 	%f178, %f177;
	fma.rn.f32 	%f179, %f171, 0f3FB8AA3B, %f178;
	fma.rn.f32 	%f180, %f171, 0f32A57060, %f179;
	mov.b32 	%r224, %f176;
	shl.b32 	%r225, %r224, 23;
	mov.b32 	%f181, %r225;
	ex2.approx.ftz.f32 	%f182, %f180;
	mul.f32 	%f183, %f182, %f181;
	div.rn.f32 	%f47, %f183, %f309;
	@%p69 bra 	$L__BB0_87;
	setp.lt.u32 	%p70, %r25, 15;
	mul.lo.s32 	%r72, %r43, %r110;
	mov.b32 	%r283, 0;
	@%p70 bra 	$L__BB0_77;
	mov.b32 	%r281, 0;
$L__BB0_76:
	.pragma "nounroll";
	add.s32 	%r228, %r281, %r6;
	shl.b32 	%r229, %r228, 2;
	add.s32 	%r230, %r22, %r229;
	add.s32 	%r231, %r281, %r72;
	mul.wide.u32 	%rd34, %r231, 4;
	add.s64 	%rd35, %rd3, %rd34;
	ld.global.nc.f32 	%f184, [%rd35];
	mul.f32 	%f185, %f47, %f184;
	atom.shared.add.f32 	%f186, [%r230], %f185;
	ld.global.nc.f32 	%f187, [%rd35+4];
	mul.f32 	%f188, %f47, %f187;
	atom.shared.add.f32 	%f189, [%r230+4], %f188;
	ld.global.nc.f32 	%f190, [%rd35+8];
	mul.f32 	%f191, %f47, %f190;
	atom.shared.add.f32 	%f192, [%r230+8], %f191;
	ld.global.nc.f32 	%f193, [%rd35+12];
	mul.f32 	%f194, %f47, %f193;
	atom.shared.add.f32 	%f195, [%r230+12], %f194;
	ld.global.nc.f32 	%f196, [%rd35+16];
	mul.f32 	%f197, %f47, %f196;
	atom.shared.add.f32 	%f198, [%r230+16], %f197;
	ld.global.nc.f32 	%f199, [%rd35+20];
	mul.f32 	%f200, %f47, %f199;
	atom.shared.add.f32 	%f201, [%r230+20], %f200;
	ld.global.nc.f32 	%f202, [%rd35+24];
	mul.f32 	%f203, %f47, %f202;
	atom.shared.add.f32 	%f204, [%r230+24], %f203;
	ld.global.nc.f32 	%f205, [%rd35+28];
	mul.f32 	%f206, %f47, %f205;
	atom.shared.add.f32 	%f207, [%r230+28], %f206;
	ld.global.nc.f32 	%f208, [%rd35+32];
	mul.f32 	%f209, %f47, %f208;
	atom.shared.add.f32 	%f210, [%r230+32], %f209;
	ld.global.nc.f32 	%f211, [%rd35+36];
	mul.f32 	%f212, %f47, %f211;
	atom.shared.add.f32 	%f213, [%r230+36], %f212;
	ld.global.nc.f32 	%f214, [%rd35+40];
	mul.f32 	%f215, %f47, %f214;
	atom.shared.add.f32 	%f216, [%r230+40], %f215;
	ld.global.nc.f32 	%f217, [%rd35+44];
	mul.f32 	%f218, %f47, %f217;
	atom.shared.add.f32 	%f219, [%r230+44], %f218;
	ld.global.nc.f32 	%f220, [%rd35+48];
	mul.f32 	%f221, %f47, %f220;
	atom.shared.add.f32 	%f222, [%r230+48], %f221;
	ld.global.nc.f32 	%f223, [%rd35+52];
	mul.f32 	%f224, %f47, %f223;
	atom.shared.add.f32 	%f225, [%r230+52], %f224;
	ld.global.nc.f32 	%f226, [%rd35+56];
	mul.f32 	%f227, %f47, %f226;
	atom.shared.add.f32 	%f228, [%r230+56], %f227;
	ld.global.nc.f32 	%f229, [%rd35+60];
	mul.f32 	%f230, %f47, %f229;
	atom.shared.add.f32 	%f231, [%r230+60], %f230;
	add.s32 	%r281, %r281, 16;
	setp.ne.s32 	%p71, %r281, %r38;
	mov.u32 	%r283, %r38;
	@%p71 bra 	$L__BB0_76;
$L__BB0_77:
	setp.eq.s32 	%p72, %r32, 0;
	@%p72 bra 	$L__BB0_87;
	add.s32 	%r232, %r32, -1;
	setp.lt.u32 	%p73, %r232, 7;
	@%p73 bra 	$L__BB0_80;
	add.s32 	%r233, %r283, %r6;
	shl.b32 	%r234, %r233, 2;
	add.s32 	%r235, %r22, %r234;
	add.s32 	%r236, %r283, %r72;
	mul.wide.u32 	%rd36, %r236, 4;
	add.s64 	%rd37, %rd3, %rd36;
	ld.global.nc.f32 	%f232, [%rd37];
	mul.f32 	%f233, %f47, %f232;
	atom.shared.add.f32 	%f234, [%r235], %f233;
	cvt.u64.u32 	%rd38, %r72;
	cvt.u64.u32 	%rd39, %r283;
	add.s64 	%rd40, %rd39, %rd38;
	shl.b64 	%rd41, %rd40, 2;
	add.s64 	%rd42, %rd3, %rd41;
	ld.global.nc.f32 	%f235, [%rd42+4];
	mul.f32 	%f236, %f47, %f235;
	atom.shared.add.f32 	%f237, [%r235+4], %f236;
	ld.global.nc.f32 	%f238, [%rd42+8];
	mul.f32 	%f239, %f47, %f238;
	atom.shared.add.f32 	%f240, [%r235+8], %f239;
	ld.global.nc.f32 	%f241, [%rd42+12];
	mul.f32 	%f242, %f47, %f241;
	atom.shared.add.f32 	%f243, [%r235+12], %f242;
	ld.global.nc.f32 	%f244, [%rd42+16];
	mul.f32 	%f245, %f47, %f244;
	atom.shared.add.f32 	%f246, [%r235+16], %f245;
	ld.global.nc.f32 	%f247, [%rd42+20];
	mul.f32 	%f248, %f47, %f247;
	atom.shared.add.f32 	%f249, [%r235+20], %f248;
	ld.global.nc.f32 	%f250, [%rd42+24];
	mul.f32 	%f251, %f47, %f250;
	atom.shared.add.f32 	%f252, [%r235+24], %f251;
	ld.global.nc.f32 	%f253, [%rd42+28];
	mul.f32 	%f254, %f47, %f253;
	atom.shared.add.f32 	%f255, [%r235+28], %f254;
	add.s32 	%r283, %r283, 8;
$L__BB0_80:
	setp.eq.s32 	%p74, %r30, 0;
	@%p74 bra 	$L__BB0_87;
	add.s32 	%r237, %r30, -1;
	setp.lt.u32 	%p75, %r237, 3;
	@%p75 bra 	$L__BB0_83;
	add.s32 	%r238, %r283, %r6;
	shl.b32 	%r239, %r238, 2;
	add.s32 	%r240, %r22, %r239;
	add.s32 	%r241, %r283, %r72;
	mul.wide.u32 	%rd43, %r241, 4;
	add.s64 	%rd44, %rd3, %rd43;
	ld.global.nc.f32 	%f256, [%rd44];
	mul.f32 	%f257, %f47, %f256;
	atom.shared.add.f32 	%f258, [%r240], %f257;
	cvt.u64.u32 	%rd45, %r72;
	cvt.u64.u32 	%rd46, %r283;
	add.s64 	%rd47, %rd46, %rd45;
	shl.b64 	%rd48, %rd47, 2;
	add.s64 	%rd49, %rd3, %rd48;
	ld.global.nc.f32 	%f259, [%rd49+4];
	mul.f32 	%f260, %f47, %f259;
	atom.shared.add.f32 	%f261, [%r240+4], %f260;
	ld.global.nc.f32 	%f262, [%rd49+8];
	mul.f32 	%f263, %f47, %f262;
	atom.shared.add.f32 	%f264, [%r240+8], %f263;
	ld.global.nc.f32 	%f265, [%rd49+12];
	mul.f32 	%f266, %f47, %f265;
	atom.shared.add.f32 	%f267, [%r240+12], %f266;
	add.s32 	%r283, %r283, 4;
$L__BB0_83:
	setp.eq.s32 	%p76, %r31, 0;
	@%p76 bra 	$L__BB0_87;
	setp.eq.s32 	%p77, %r31, 1;
	add.s32 	%r242, %r283, %r6;
	shl.b32 	%r243, %r242, 2;
	add.s32 	%r80, %r22, %r243;
	add.s32 	%r244, %r283, %r72;
	mul.wide.u32 	%rd50, %r244, 4;
	add.s64 	%rd51, %rd3, %rd50;
	ld.global.nc.f32 	%f268, [%rd51];
	mul.f32 	%f269, %f47, %f268;
	atom.shared.add.f32 	%f270, [%r80], %f269;
	@%p77 bra 	$L__BB0_87;
	setp.eq.s32 	%p78, %r31, 2;
	cvt.u64.u32 	%rd52, %r72;
	cvt.u64.u32 	%rd53, %r283;
	add.s64 	%rd54, %rd53, %rd52;
	shl.b64 	%rd55, %rd54, 2;
	add.s64 	%rd8, %rd3, %rd55;
	ld.global.nc.f32 	%f271, [%rd8+4];
	mul.f32 	%f272, %f47, %f271;
	atom.shared.add.f32 	%f273, [%r80+4], %f272;
	@%p78 bra 	$L__BB0_87;
	ld.global.nc.f32 	%f274, [%rd8+8];
	mul.f32 	%f275, %f47, %f274;
	atom.shared.add.f32 	%f276, [%r80+8], %f275;
$L__BB0_87:
	setp.ge.s32 	%p79, %r293, %r110;
	bar.sync 	0;
	div.rn.f32 	%f48, %f326, %f309;
	@%p79 bra 	$L__BB0_94;
	setp.eq.s32 	%p80, %r33, 0;
	mov.u32 	%r285, %r293;
	@%p80 bra 	$L__BB0_92;
	add.s32 	%r285, %r293, 32;
	setp.eq.s32 	%p81, %r33, 1;
	ld.shared.f32 	%f277, [%r39];
	ld.shared.f32 	%f278, [%r40];
	fma.rn.f32 	%f279, %f48, %f277, %f278;
	st.shared.f32 	[%r39], %f279;
	@%p81 bra 	$L__BB0_92;
	add.s32 	%r285, %r293, 64;
	setp.eq.s32 	%p82, %r33, 2;
	ld.shared.f32 	%f280, [%r39+128];
	ld.shared.f32 	%f281, [%r40+128];
	fma.rn.f32 	%f282, %f48, %f280, %f281;
	st.shared.f32 	[%r39+128], %f282;
	@%p82 bra 	$L__BB0_92;
	add.s32 	%r285, %r293, 96;
	ld.shared.f32 	%f283, [%r39+256];
	ld.shared.f32 	%f284, [%r40+256];
	fma.rn.f32 	%f285, %f48, %f283, %f284;
	st.shared.f32 	[%r39+256], %f285;
$L__BB0_92:
	setp.lt.u32 	%p83, %r26, 96;
	@%p83 bra 	$L__BB0_94;
$L__BB0_93:
	add.s32 	%r245, %r285, %r6;
	shl.b32 	%r246, %r245, 2;
	mov.u32 	%r247, s_memory;
	add.s32 	%r248, %r247, %r246;
	ld.shared.f32 	%f286, [%r248];
	add.s32 	%r249, %r248, %r5;
	ld.shared.f32 	%f287, [%r249];
	fma.rn.f32 	%f288, %f48, %f286, %f287;
	st.shared.f32 	[%r248], %f288;
	ld.shared.f32 	%f289, [%r248+128];
	ld.shared.f32 	%f290, [%r249+128];
	fma.rn.f32 	%f291, %f48, %f289, %f290;
	st.shared.f32 	[%r248+128], %f291;
	ld.shared.f32 	%f292, [%r248+256];
	ld.shared.f32 	%f293, [%r249+256];
	fma.rn.f32 	%f294, %f48, %f292, %f293;
	st.shared.f32 	[%r248+256], %f294;
	ld.shared.f32 	%f295, [%r248+384];
	ld.shared.f32 	%f296, [%r249+384];
	fma.rn.f32 	%f297, %f48, %f295, %f296;
	st.shared.f32 	[%r248+384], %f297;
	add.s32 	%r285, %r285, 128;
	setp.lt.s32 	%p84, %r285, %r110;
	@%p84 bra 	$L__BB0_93;
$L__BB0_94:
	add.s32 	%r268, %r268, 1;
	setp.ne.s32 	%p85, %r268, %r23;
	@%p85 bra 	$L__BB0_19;
$L__BB0_95:
	setp.ge.s32 	%p86, %r293, %r110;
	setp.ge.s32 	%p87, %r2, %r109;
	or.pred  	%p88, %p87, %p86;
	@%p88 bra 	$L__BB0_102;
	mul.lo.s32 	%r88, %r110, %r2;
	not.b32 	%r250, %r293;
	add.s32 	%r89, %r110, %r250;
	and.b32  	%r251, %r89, 96;
	setp.eq.s32 	%p89, %r251, 96;
	@%p89 bra 	$L__BB0_99;
	shr.u32 	%r252, %r89, 5;
	add.s32 	%r253, %r252, 1;
	and.b32  	%r254, %r253, 3;
	add.s32 	%r289, %r293, %r88;
	add.s32 	%r255, %r293, %r6;
	shl.b32 	%r256, %r255, 2;
	mov.u32 	%r257, s_memory;
	add.s32 	%r288, %r257, %r256;
	neg.s32 	%r287, %r254;
	shl.b32 	%r258, %r253, 5;
	and.b32  	%r259, %r258, 96;
	add.s32 	%r293, %r293, %r259;
$L__BB0_98:
	.pragma "nounroll";
	mul.wide.s32 	%rd56, %r289, 4;
	add.s64 	%rd57, %rd4, %rd56;
	ld.shared.f32 	%f298, [%r288];
	st.global.f32 	[%rd57], %f298;
	add.s32 	%r289, %r289, 32;
	add.s32 	%r288, %r288, 128;
	add.s32 	%r287, %r287, 1;
	setp.ne.s32 	%p90, %r287, 0;
	@%p90 bra 	$L__BB0_98;
$L__BB0_99:
	setp.lt.u32 	%p91, %r89, 96;
	@%p91 bra 	$L__BB0_102;
	add.s32 	%r260, %r293, %r6;
	shl.b32 	%r261, %r260, 2;
	mov.u32 	%r262, s_memory;
	add.s32 	%r263, %r261, %r262;
	add.s32 	%r292, %r263, 256;
	add.s64 	%rd9, %rd4, 256;
	add.s32 	%r291, %r293, %r88;
$L__BB0_101:
	mul.wide.s32 	%rd58, %r291, 4;
	add.s64 	%rd59, %rd9, %rd58;
	ld.shared.f32 	%f299, [%r292+-256];
	st.global.f32 	[%rd59+-256], %f299;
	ld.shared.f32 	%f300, [%r292+-128];
	st.global.f32 	[%rd59+-128], %f300;
	ld.shared.f32 	%f301, [%r292];
	st.global.f32 	[%rd59], %f301;
	ld.shared.f32 	%f302, [%r292+128];
	st.global.f32 	[%rd59+128], %f302;
	add.s32 	%r293, %r293, 128;
	add.s32 	%r292, %r292, 512;
	add.s32 	%r291, %r291, 128;
	setp.lt.s32 	%p92, %r293, %r110;
	@%p92 bra 	$L__BB0_101;
$L__BB0_102:
	ret;

}


// ===== COMPILED SASS (sm_100) =====

	.target	sm_100

	.elftype	@"ET_EXEC"


//--------------------- .note.nv.tkinfo           --------------------------
	.section	.note.nv.tkinfo,"",@"SHT_NOTE"
	.sectionflags	@"SHF_NOTE_NV_TKINFO"
	.tkinfo
        /*0018*/ 	.word	0x00000002
        /*0030*/ 	.string	""
        /*0030*/ 	.string	"ptxas"
        /*0030*/ 	.string	"Cuda compilation tools, release 13.0, V13.0.88"
        /*0030*/ 	.string	"Build cuda_13.0.r13.0/compiler.36424714_0"
        /*0030*/ 	.string	"-arch sm_100 -m 64 "



//--------------------- .note.nv.cuinfo           --------------------------
	.section	.note.nv.cuinfo,"",@"SHT_NOTE"
	.sectionflags	@"SHF_NOTE_NV_CUINFO"
        /*0018*/ 	.short	0x0002
        /*001a*/ 	.short	0x0064
        /*001c*/ 	.short	0x0082
	.zero		2


//--------------------- .nv.info                  --------------------------
	.section	.nv.info,"",@"SHT_CUDA_INFO"
	.align	4


	//----- nvinfo : EIATTR_REGCOUNT
	.align		4
        /*0000*/ 	.byte	0x04, 0x2f
        /*0002*/ 	.short	(.L_1 - .L_0)
	.align		4
.L_0:
        /*0004*/ 	.word	index@(_Z10flash_attnPKfS0_S0_Pfiif)
        /*0008*/ 	.word	0x00000028


	//----- nvinfo : EIATTR_FRAME_SIZE
	.align		4
.L_1:
        /*000c*/ 	.byte	0x04, 0x11
        /*000e*/ 	.short	(.L_3 - .L_2)
	.align		4
.L_2:
        /*0010*/ 	.word	index@($__internal_0_$__cuda_sm3x_div_rn_noftz_f32_slowpath)
        /*0014*/ 	.word	0x00000000


	//----- nvinfo : EIATTR_FRAME_SIZE
	.align		4
.L_3:
        /*0018*/ 	.byte	0x04, 0x11
        /*001a*/ 	.short	(.L_5 - .L_4)
	.align		4
.L_4:
        /*001c*/ 	.word	index@(_Z10flash_attnPKfS0_S0_Pfiif)
        /*0020*/ 	.word	0x00000000


	//----- nvinfo : EIATTR_MIN_STACK_SIZE
	.align		4
.L_5:
        /*0024*/ 	.byte	0x04, 0x12
        /*0026*/ 	.short	(.L_7 - .L_6)
	.align		4
.L_6:
        /*0028*/ 	.word	index@(_Z10flash_attnPKfS0_S0_Pfiif)
        /*002c*/ 	.word	0x00000000
.L_7:


//--------------------- .nv.compat                --------------------------
	.section	.nv.compat,"",@"SHT_CUDA_COMPAT_INFO"
	.align	4
        /*0000*/ 	.byte	0x02, 0x09, 0x00, 0x00, 0x02, 0x02, 0x01, 0x00, 0x02, 0x05, 0x05, 0x00, 0x03, 0x07, 0x01, 0x01
        /*0010*/ 	.byte	0x02, 0x03, 0x00, 0x00, 0x02, 0x06, 0x01, 0x00, 0x04, 0x0b, 0x08, 0x00, 0x01, 0x00, 0x00, 0x00
        /*0020*/ 	.byte	0x00, 0x00, 0x00, 0x00


//--------------------- .nv.info._Z10flash_attnPKfS0_S0_Pfiif --------------------------
	.section	.nv.info._Z10flash_attnPKfS0_S0_Pfiif,"",@"SHT_CUDA_INFO"
	.sectionflags	@""
	.align	4


	//----- nvinfo : EIATTR_CUDA_API_VERSION
	.align		4
        /*0000*/ 	.byte	0x04, 0x37
        /*0002*/ 	.short	(.L_9 - .L_8)
.L_8:
        /*0004*/ 	.word	0x00000082


	//----- nvinfo : EIATTR_KPARAM_INFO
	.align		4
.L_9:
        /*0008*/ 	.byte	0x04, 0x17
        /*000a*/ 	.short	(.L_11 - .L_10)
.L_10:
        /*000c*/ 	.word	0x00000000
        /*0010*/ 	.short	0x0006
        /*0012*/ 	.short	0x0028
        /*0014*/ 	.byte	0x00, 0xf0, 0x11, 0x00


	//----- nvinfo : EIATTR_KPARAM_INFO
	.align		4
.L_11:
        /*0018*/ 	.byte	0x04, 0x17
        /*001a*/ 	.short	(.L_13 - .L_12)
.L_12:
        /*001c*/ 	.word	0x00000000
        /*0020*/ 	.short	0x0005
        /*0022*/ 	.short	0x0024
        /*0024*/ 	.byte	0x00, 0xf0, 0x11, 0x00


	//----- nvinfo : EIATTR_KPARAM_INFO
	.align		4
.L_13:
        /*0028*/ 	.byte	0x04, 0x17
        /*002a*/ 	.short	(.L_15 - .L_14)
.L_14:
        /*002c*/ 	.word	0x00000000
        /*0030*/ 	.short	0x0004
        /*0032*/ 	.short	0x0020
        /*0034*/ 	.byte	0x00, 0xf0, 0x11, 0x00


	//----- nvinfo : EIATTR_KPARAM_INFO
	.align		4
.L_15:
        /*0038*/ 	.byte	0x04, 0x17
        /*003a*/ 	.short	(.L_17 - .L_16)
.L_16:
        /*003c*/ 	.word	0x00000000
        /*0040*/ 	.short	0x0003
        /*0042*/ 	.short	0x0018
        /*0044*/ 	.byte	0x00, 0xf5, 0x21, 0x00


	//----- nvinfo : EIATTR_KPARAM_INFO
	.align		4
.L_17:
        /*0048*/ 	.byte	0x04, 0x17
        /*004a*/ 	.short	(.L_19 - .L_18)
.L_18:
        /*004c*/ 	.word	0x00000000
        /*0050*/ 	.short	0x0002
        /*0052*/ 	.short	0x0010
        /*0054*/ 	.byte	0x00, 0xf5, 0x21, 0x00


	//----- nvinfo : EIATTR_KPARAM_INFO
	.align		4
.L_19:
        /*0058*/ 	.byte	0x04, 0x17
        /*005a*/ 	.short	(.L_21 - .L_20)
.L_20:
        /*005c*/ 	.word	0x00000000
        /*0060*/ 	.short	0x0001
        /*0062*/ 	.short	0x0008
        /*0064*/ 	.byte	0x00, 0xf5, 0x21, 0x00


	//----- nvinfo : EIATTR_KPARAM_INFO
	.align		4
.L_21:
        /*0068*/ 	.byte	0x04, 0x17
        /*006a*/ 	.short	(.L_23 - .L_22)
.L_22:
        /*006c*/ 	.word	0x00000000
        /*0070*/ 	.short	0x0000
        /*0072*/ 	.short	0x0000
        /*0074*/ 	.byte	0x00, 0xf5, 0x21, 0x00


	//----- nvinfo : EIATTR_SPARSE_MMA_MASK
	.align		4
.L_23:
        /*0078*/ 	.byte	0x03, 0x50
        /*007a*/ 	.short	0x0000


	//----- nvinfo : EIATTR_MAXREG_COUNT
	.align		4
        /*007c*/ 	.byte	0x03, 0x1b
        /*007e*/ 	.short	0x00ff


	//----- nvinfo : EIATTR_NUM_BARRIERS
	.align		4
        /*0080*/ 	.byte	0x02, 0x4c
        /*0082*/ 	.byte	0x01
	.zero		1


	//----- nvinfo : EIATTR_MERCURY_ISA_VERSION
	.align		4
        /*0084*/ 	.byte	0x03, 0x5f
        /*0086*/ 	.short	0x0101


	//----- nvinfo : EIATTR_COOP_GROUP_MASK_REGIDS
	.align		4
        /*0088*/ 	.byte	0x04, 0x29
        /*008a*/ 	.short	(.L_25 - .L_24)


	//   ....[0]....
.L_24:
        /*008c*/ 	.word	0xffffffff


	//   ....[1]....
        /*0090*/ 	.word	0xffffffff


	//   ....[2]....
        /*0094*/ 	.word	0xffffffff


	//   ....[3]....
        /*0098*/ 	.word	0xffffffff


	//   ....[4]....
        /*009c*/ 	.word	0xffffffff


	//   ....[5]....
        /*00a0*/ 	.word	0xffffffff


	//   ....[6]....
        /*00a4*/ 	.word	0xffffffff


	//   ....[7]....
        /*00a8*/ 	.word	0xffffffff


	//   ....[8]....
        /*00ac*/ 	.word	0xffffffff


	//   ....[9]....
        /*00b0*/ 	.word	0xffffffff


	//   ....[10]....
        /*00b4*/ 	.word	0xffffffff


	//   ....[11]....
        /*00b8*/ 	.word	0xffffffff


	//----- nvinfo : EIATTR_COOP_GROUP_INSTR_OFFSETS
	.align		4
.L_25:
        /*00bc*/ 	.byte	0x04, 0x28
        /*00be*/ 	.short	(.L_27 - .L_26)


	//   ....[0]....
.L_26:
        /*00c0*/ 	.word	0x00002d70


	//   ....[1]....
        /*00c4*/ 	.word	0x00002e10


	//   ....[2]....
        /*00c8*/ 	.word	0x00002e40


	//   ....[3]....
        /*00cc*/ 	.word	0x00002e80


	//   ....[4]....
        /*00d0*/ 	.word	0x00002eb0


	//   ....[5]....
        /*00d4*/ 	.word	0x00002f00


	//   ....[6]....
        /*00d8*/ 	.word	0x000030e0


	//   ....[7]....
        /*00dc*/ 	.word	0x00003110


	//   ....[8]....
        /*00e0*/ 	.word	0x00003140


	//   ....[9]....
        /*00e4*/ 	.word	0x00003170


	//   ....[10]....
        /*00e8*/ 	.word	0x000031a0


	//   ....[11]....
        /*00ec*/ 	.word	0x000031d0


	//----- nvinfo : EIATTR_VRC_CTA_INIT_COUNT
	.align		4
.L_27:
        /*00f0*/ 	.byte	0x02, 0x4a
	.zero		1
	.zero		1


	//----- nvinfo : EIATTR_EXIT_INSTR_OFFSETS
	.align		4
        /*00f4*/ 	.byte	0x04, 0x1c
        /*00f6*/ 	.short	(.L_29 - .L_28)


	//   ....[0]....
.L_28:
        /*00f8*/ 	.word	0x00004cc0


	//   ....[1]....
        /*00fc*/ 	.word	0x00004ea0


	//   ....[2]....
        /*0100*/ 	.word	0x00005480


	//   ....[3]....
        /*0104*/ 	.word	0x00005520


	//----- nvinfo : EIATTR_CRS_STACK_SIZE
	.align		4
.L_29:
        /*0108*/ 	.byte	0x04, 0x1e
        /*010a*/ 	.short	(.L_31 - .L_30)
.L_30:
        /*010c*/ 	.word	0x00000000


	//----- nvinfo : EIATTR_CBANK_PARAM_SIZE
	.align		4
.L_31:
        /*0110*/ 	.byte	0x03, 0x19
        /*0112*/ 	.short	0x002c


	//----- nvinfo : EIATTR_PARAM_CBANK
	.align		4
        /*0114*/ 	.byte	0x04, 0x0a
        /*0116*/ 	.short	(.L_33 - .L_32)
	.align		4
.L_32:
        /*0118*/ 	.word	index@(.nv.constant0._Z10flash_attnPKfS0_S0_Pfiif)
        /*011c*/ 	.short	0x0380
        /*011e*/ 	.short	0x002c


	//----- nvinfo : EIATTR_SW_WAR
	.align		4
.L_33:
        /*0120*/ 	.byte	0x04, 0x36
        /*0122*/ 	.short	(.L_35 - .L_34)
.L_34:
        /*0124*/ 	.word	0x00000008
.L_35:


//--------------------- .nv.callgraph             --------------------------
	.section	.nv.callgraph,"",@"SHT_CUDA_CALLGRAPH"
	.align	4
	.sectionentsize	8
	.align		4
        /*0000*/ 	.word	0x00000000
	.align		4
        /*0004*/ 	.word	0xffffffff
	.align		4
        /*0008*/ 	.word	0x00000000
	.align		4
        /*000c*/ 	.word	0xfffffffe
	.align		4
        /*0010*/ 	.word	0x00000000
	.align		4
        /*0014*/ 	.word	0xfffffffd
	.align		4
        /*0018*/ 	.word	0x00000000
	.align		4
        /*001c*/ 	.word	0xfffffffc


//--------------------- .text._Z10flash_attnPKfS0_S0_Pfiif --------------------------
	.section	.text._Z10flash_attnPKfS0_S0_Pfiif,"ax",@progbits
	.align	128
        .global         _Z10flash_attnPKfS0_S0_Pfiif
        .type           _Z10flash_attnPKfS0_S0_Pfiif,@function
        .size           _Z10flash_attnPKfS0_S0_Pfiif,(.L_x_153 - _Z10flash_attnPKfS0_S0_Pfiif)
        .other          _Z10flash_attnPKfS0_S0_Pfiif,@"STO_CUDA_ENTRY STV_DEFAULT"
_Z10flash_attnPKfS0_S0_Pfiif:
.text._Z10flash_attnPKfS0_S0_Pfiif:
[----:B------:R-:W-:Y:S01]  /*0000*/  LDC R1, c[0x0][0x37c] ;  /* 0x0000df00ff017b82 */ /* 0x000fe20000000800 */
[----:B------:R-:W0:Y:S01]  /*0010*/  S2R R22, SR_TID.X ;  /* 0x0000000000167919 */ /* 0x000e220000002100 */
[----:B------:R-:W1:Y:S06]  /*0020*/  LDCU UR10, c[0x0][0x3a4] ;  /* 0x00007480ff0a77ac */ /* 0x000e6c0008000800 */
[----:B------:R-:W2:Y:S01]  /*0030*/  S2UR UR4, SR_CTAID.X ;  /* 0x00000000000479c3 */ /* 0x000ea20000002500 */
[----:B------:R-:W-:Y:S01]  /*0040*/  BSSY.RECONVERGENT B0, `(.L_x_0) ;  /* 0x000010a000007945 */ /* 0x000fe20003800200 */
[----:B------:R-:W2:Y:S01]  /*0050*/  S2R R0, SR_TID.Y ;  /* 0x0000000000007919 */ /* 0x000ea20000002200 */
[----:B------:R-:W3:Y:S01]  /*0060*/  LDCU.64 UR8, c[0x0][0x358] ;  /* 0x00006b00ff0877ac */ /* 0x000ee20008000a00 */
[----:B------:R-:W4:Y:S04]  /*0070*/  LDCU UR5, c[0x0][0x3a0] ;  /* 0x00007400ff0577ac */ /* 0x000f280008000800 */
[----:B------:R-:W2:Y:S01]  /*0080*/  LDC R21, c[0x0][0x364] ;  /* 0x0000d900ff157b82 */ /* 0x000ea20000000800 */
[----:B------:R-:W2:Y:S01]  /*0090*/  LDCU UR13, c[0x0][0x3a4] ;  /* 0x00007480ff0d77ac */ /* 0x000ea20008000800 */
[----:B------:R-:W2:Y:S01]  /*00a0*/  LDCU UR12, c[0x0][0x3a4] ;  /* 0x00007480ff0c77ac */ /* 0x000ea20008000800 */
[----:B-1----:R-:W-:Y:S01]  /*00b0*/  IMAD.U32 R29, RZ, RZ, UR10 ;  /* 0x0000000aff1d7e24 */ /* 0x002fe2000f8e00ff */
[----:B------:R-:W1:Y:S04]  /*00c0*/  LDCU.64 UR6, c[0x0][0x380] ;  /* 0x00007000ff0677ac */ /* 0x000e680008000a00 */
[----:B0-----:R-:W-:Y:S01]  /*00d0*/  ISETP.GE.AND P0, PT, R22, R29, PT ;  /* 0x0000001d1600720c */ /* 0x001fe20003f06270 */
[----:B--2---:R-:W-:-:S12]  /*00e0*/  IMAD R21, R21, UR4, R0 ;  /* 0x0000000415157c24 */ /* 0x004fd8000f8e0200 */
[----:B-1-34-:R-:W-:Y:S05]  /*00f0*/  @P0 BRA `(.L_x_1) ;  /* 0x0000000c00f80947 */ /* 0x01afea0003800000 */
[-C--:B------:R-:W-:Y:S01]  /*0100*/  LOP3.LUT R2, RZ, R22.reuse, RZ, 0x33, !PT ;  /* 0x00000016ff027212 */ /* 0x080fe200078e33ff */
[----:B------:R-:W-:Y:S01]  /*0110*/  BSSY.RECONVERGENT B1, `(.L_x_2) ;  /* 0x0000020000017945 */ /* 0x000fe20003800200 */
[----:B------:R-:W-:Y:S01]  /*0120*/  IMAD R24, R21, R29, RZ ;  /* 0x0000001d15187224 */ /* 0x000fe200078e02ff */
[----:B------:R-:W-:Y:S02]  /*0130*/  MOV R25, R22 ;  /* 0x0000001600197202 */ /* 0x000fe40000000f00 */
[----:B------:R-:W-:-:S05]  /*0140*/  IMAD.IADD R2, R2, 0x1, R29 ;  /* 0x0000000102027824 */ /* 0x000fca00078e021d */
[C---:B------:R-:W-:Y:S02]  /*0150*/  LOP3.LUT R3, R2.reuse, 0x60, RZ, 0xc0, !PT ;  /* 0x0000006002037812 */ /* 0x040fe400078ec0ff */
[----:B------:R-:W-:Y:S02]  /*0160*/  ISETP.GE.U32.AND P1, PT, R2, 0x60, PT ;  /* 0x000000600200780c */ /* 0x000fe40003f26070 */
[----:B------:R-:W-:-:S13]  /*0170*/  ISETP.NE.AND P0, PT, R3, 0x60, PT ;  /* 0x000000600300780c */ /* 0x000fda0003f05270 */
[----:B------:R-:W-:Y:S05]  /*0180*/  @!P0 BRA `(.L_x_3) ;  /* 0x0000000000608947 */ /* 0x000fea0003800000 */
[----:B------:R-:W0:Y:S01]  /*0190*/  S2R R6, SR_CgaCtaId ;  /* 0x0000000000067919 */ /* 0x000e220000008800 */
[----:B------:R-:W1:Y:S01]  /*01a0*/  LDCU UR4, c[0x0][0x3a0] ;  /* 0x00007400ff0477ac */ /* 0x000e620008000800 */
[----:B------:R-:W-:Y:S01]  /*01b0*/  MOV R3, 0x400 ;  /* 0x0000040000037802 */ /* 0x000fe20000000f00 */
[----:B------:R-:W-:Y:S01]  /*01c0*/  IMAD.MOV.U32 R4, RZ, RZ, RZ ;  /* 0x000000ffff047224 */ /* 0x000fe200078e00ff */
[----:B------:R-:W-:Y:S01]  /*01d0*/  LEA.HI R2, R2, 0x1, RZ, 0x1b ;  /* 0x0000000102027811 */ /* 0x000fe200078fd8ff */
[----:B------:R-:W-:-:S03]  /*01e0*/  IMAD.MOV.U32 R25, RZ, RZ, R22 ;  /* 0x000000ffff197224 */ /* 0x000fc600078e0016 */
[----:B------:R-:W-:Y:S02]  /*01f0*/  LOP3.LUT R9, R2, 0x3, RZ, 0xc0, !PT ;  /* 0x0000000302097812 */ /* 0x000fe400078ec0ff */
[----:B-1----:R-:W-:Y:S02]  /*0200*/  ISETP.GE.AND P0, PT, R21, UR4, PT ;  /* 0x0000000415007c0c */ /* 0x002fe4000bf06270 */
[----:B0-----:R-:W-:-:S11]  /*0210*/  LEA R6, R6, R3, 0x18 ;  /* 0x0000000306067211 */ /* 0x001fd600078ec0ff */
.L_x_4:
[----:B0-----:R-:W0:Y:S01]  /*0220*/  @!P0 LDC.64 R2, c[0x0][0x380] ;  /* 0x0000e000ff028b82 */ /* 0x001e220000000a00 */
[----:B------:R-:W-:Y:S01]  /*0230*/  @!P0 IADD3 R5, PT, PT, R24, R25, RZ ;  /* 0x0000001918058210 */ /* 0x000fe20007ffe0ff */
[----:B------:R-:W-:-:S04]  /*0240*/  IMAD.MOV.U32 R7, RZ, RZ, RZ ;  /* 0x000000ffff077224 */ /* 0x000fc800078e00ff */
[----:B0-----:R-:W-:-:S05]  /*0250*/  @!P0 IMAD.WIDE R2, R5, 0x4, R2 ;  /* 0x0000000405028825 */ /* 0x001fca00078e0202 */
[----:B------:R-:W2:Y:S01]  /*0260*/  @!P0 LDG.E.CONSTANT R7, desc[UR8][R2.64] ;  /* 0x0000000802078981 */ /* 0x000ea2000c1e9900 */
[----:B------:R-:W-:Y:S02]  /*0270*/  IMAD.U32 R29, RZ, RZ, UR12 ;  /* 0x0000000cff1d7e24 */ /* 0x000fe4000f8e00ff */
[----:B------:R-:W-:Y:S02]  /*0280*/  VIADD R4, R4, 0x1 ;  /* 0x0000000104047836 */ /* 0x000fe40000000000 */
[----:B------:R-:W-:Y:S01]  /*0290*/  IMAD R5, R0, R29, R25 ;  /* 0x0000001d00057224 */ /* 0x000fe200078e0219 */
[----:B------:R-:W-:Y:S02]  /*02a0*/  IADD3 R25, PT, PT, R25, 0x20, RZ ;  /* 0x0000002019197810 */ /* 0x000fe40007ffe0ff */
[----:B------:R-:W-:Y:S02]  /*02b0*/  ISETP.NE.AND P2, PT, R4, R9, PT ;  /* 0x000000090400720c */ /* 0x000fe40003f45270 */
[----:B------:R-:W-:-:S05]  /*02c0*/  LEA R10, R5, R6, 0x2 ;  /* 0x00000006050a7211 */ /* 0x000fca00078e10ff */
[----:B------:R-:W-:Y:S01]  /*02d0*/  IMAD R8, R29, 0x80, R10 ;  /* 0x000000801d087824 */ /* 0x000fe200078e020a */
[----:B------:R0:W-:Y:S04]  /*02e0*/  STS [R10], RZ ;  /* 0x000000ff0a007388 */ /* 0x0001e80000000800 */
[----:B--2---:R0:W-:Y:S01]  /*02f0*/  STS [R8], R7 ;  /* 0x0000000708007388 */ /* 0x0041e20000000800 */
[----:B------:R-:W-:Y:S05]  /*0300*/  @P2 BRA `(.L_x_4) ;  /* 0xfffffffc00c42947 */ /* 0x000fea000383ffff */
.L_x_3:
[----:B------:R-:W-:Y:S05]  /*0310*/  BSYNC.RECONVERGENT B1 ;  /* 0x0000000000017941 */ /* 0x000fea0003800200 */
.L_x_2:
[----:B------:R-:W-:Y:S05]  /*0320*/  @!P1 BRA `(.L_x_1) ;  /* 0x0000000c006c9947 */ /* 0x000fea0003800000 */
[----:B------:R-:W1:Y:S01]  /*0330*/  S2R R2, SR_CgaCtaId ;  /* 0x0000000000027919 */ /* 0x000e620000008800 */
[----:B------:R-:W-:Y:S01]  /*0340*/  IMAD.IADD R3, R29, 0x1, -R25 ;  /* 0x000000011d037824 */ /* 0x000fe200078e0a19 */
[----:B------:R-:W-:Y:S01]  /*0350*/  MOV R23, 0x400 ;  /* 0x0000040000177802 */ /* 0x000fe20000000f00 */
[----:B------:R-:W-:Y:S01]  /*0360*/  BSSY.RECONVERGENT B1, `(.L_x_5) ;  /* 0x0000077000017945 */ /* 0x000fe20003800200 */
[----:B------:R-:W-:Y:S02]  /*0370*/  PLOP3.LUT P0, PT, PT, PT, PT, 0x80, 0x8 ;  /* 0x000000000008781c */ /* 0x000fe40003f0f070 */
[----:B------:R-:W-:Y:S02]  /*0380*/  ISETP.GT.AND P1, PT, R3, 0x180, PT ;  /* 0x000001800300780c */ /* 0x000fe40003f24270 */
[----:B------:R-:W-:Y:S02]  /*0390*/  SHF.R.S32.HI R20, RZ, 0x1f, R24 ;  /* 0x0000001fff147819 */ /* 0x000fe40000011418 */
[----:B-1----:R-:W-:-:S09]  /*03a0*/  LEA R23, R2, R23, 0x18 ;  /* 0x0000001702177211 */ /* 0x002fd200078ec0ff */
[----:B------:R-:W-:Y:S05]  /*03b0*/  @!P1 BRA `(.L_x_6) ;  /* 0x0000000400c49947 */ /* 0x000fea0003800000 */
[----:B------:R-:W1:Y:S01]  /*03c0*/  LDCU UR4, c[0x0][0x3a0] ;  /* 0x00007400ff0477ac */ /* 0x000e620008000800 */
[----:B------:R-:W-:Y:S01]  /*03d0*/  PLOP3.LUT P0, PT, PT, PT, PT, 0x8, 0x80 ;  /* 0x000000000080781c */ /* 0x000fe20003f0e170 */
[----:B------:R-:W-:Y:S01]  /*03e0*/  VIADD R18, R29, 0xfffffe80 ;  /* 0xfffffe801d127836 */ /* 0x000fe20000000000 */
[----:B-1----:R-:W-:-:S13]  /*03f0*/  ISETP.GE.AND P1, PT, R21, UR4, PT ;  /* 0x0000000415007c0c */ /* 0x002fda000bf26270 */
.L_x_9:
[----:B--2---:R-:W1:Y:S01]  /*0400*/  @!P1 LDC.64 R2, c[0x0][0x380] ;  /* 0x0000e000ff029b82 */ /* 0x004e620000000a00 */
[CC--:B------:R-:W-:Y:S01]  /*0410*/  @!P1 IADD3 R5, PT, PT, R24.reuse, R25.reuse, RZ ;  /* 0x0000001918059210 */ /* 0x0c0fe20007ffe0ff */
[----:B0-----:R-:W-:Y:S02]  /*0420*/  IMAD.MOV.U32 R26, RZ, RZ, RZ ;  /* 0x000000ffff1a7224 */ /* 0x001fe400078e00ff */
[C---:B------:R-:W-:Y:S01]  /*0430*/  VIADD R27, R25.reuse, 0x80 ;  /* 0x00000080191b7836 */ /* 0x040fe20000000000 */
[----:B0-----:R-:W-:Y:S02]  /*0440*/  IADD3 R7, P2, PT, R24, R25, RZ ;  /* 0x0000001918077210 */ /* 0x001fe40007f5e0ff */
[C---:B------:R-:W-:Y:S02]  /*0450*/  IADD3 R19, PT, PT, R25.reuse, 0x100, RZ ;  /* 0x0000010019137810 */ /* 0x040fe40007ffe0ff */
[----:B------:R-:W-:Y:S01]  /*0460*/  LEA.HI.X.SX32 R12, R25, R20, 0x1, P2 ;  /* 0x00000014190c7211 */ /* 0x000fe200010f0eff */
[----:B-1----:R-:W-:-:S05]  /*0470*/  @!P1 IMAD.WIDE R2, R5, 0x4, R2 ;  /* 0x0000000405029825 */ /* 0x002fca00078e0202 */
[----:B------:R0:W2:Y:S01]  /*0480*/  @!P1 LDG.E.CONSTANT R26, desc[UR8][R2.64] ;  /* 0x00000008021a9981 */ /* 0x0000a2000c1e9900 */
[----:B------:R-:W-:Y:S02]  /*0490*/  ISETP.GE.AND P1, PT, R21, UR5, PT ;  /* 0x0000000515007c0c */ /* 0x000fe4000bf26270 */
[----:B------:R-:W-:Y:S02]  /*04a0*/  CS2R R16, SRZ ;  /* 0x0000000000107805 */ /* 0x000fe4000001ff00 */
[----:B------:R-:W-:Y:S02]  /*04b0*/  IADD3 R5, P3, PT, R24, R27, RZ ;  /* 0x0000001b18057210 */ /* 0x000fe40007f7e0ff */
[----:B------:R-:W-:Y:S02]  /*04c0*/  CS2R R14, SRZ ;  /* 0x00000000000e7805 */ /* 0x000fe4000001ff00 */
[----:B------:R-:W-:Y:S02]  /*04d0*/  LEA R28, P2, R7, UR6, 0x2 ;  /* 0x00000006071c7c11 */ /* 0x000fe4000f8410ff */
[----:B------:R-:W-:-:S02]  /*04e0*/  LEA.HI.X.SX32 R6, R27, R20, 0x1, P3 ;  /* 0x000000141b067211 */ /* 0x000fc400018f0eff */
[C---:B------:R-:W-:Y:S02]  /*04f0*/  IADD3 R4, P4, PT, R24.reuse, R19, RZ ;  /* 0x0000001318047210 */ /* 0x040fe40007f9e0ff */
[----:B------:R-:W-:Y:S02]  /*0500*/  LEA R8, P3, R5, UR6, 0x2 ;  /* 0x0000000605087c11 */ /* 0x000fe4000f8610ff */
[----:B------:R-:W-:Y:S01]  /*0510*/  LEA.HI.X R29, R7, UR7, R12, 0x2, P2 ;  /* 0x00000007071d7c11 */ /* 0x000fe200090f140c */
[----:B------:R-:W1:Y:S01]  /*0520*/  @!P1 LDC.64 R10, c[0x0][0x380] ;  /* 0x0000e000ff0a9b82 */ /* 0x000e620000000a00 */
[----:B------:R-:W-:Y:S02]  /*0530*/  LEA.HI.X R9, R5, UR7, R6, 0x2, P3 ;  /* 0x0000000705097c11 */ /* 0x000fe400098f1406 */
[----:B0-----:R-:W-:Y:S01]  /*0540*/  LEA.HI.X.SX32 R3, R19, R20, 0x1, P4 ;  /* 0x0000001413037211 */ /* 0x001fe200020f0eff */
[----:B------:R-:W-:Y:S01]  /*0550*/  @!P1 IMAD.IADD R31, R24, 0x1, R27 ;  /* 0x00000001181f9824 */ /* 0x000fe200078e021b */
[----:B------:R-:W-:-:S02]  /*0560*/  LEA R6, P2, R4, UR6, 0x2 ;  /* 0x0000000604067c11 */ /* 0x000fc4000f8410ff */
[----:B------:R-:W-:Y:S02]  /*0570*/  CS2R R12, SRZ ;  /* 0x00000000000c7805 */ /* 0x000fe4000001ff00 */
[----:B------:R-:W-:Y:S01]  /*0580*/  IADD3 R33, PT, PT, R25, 0x180, RZ ;  /* 0x0000018019217810 */ /* 0x000fe20007ffe0ff */
[----:B------:R-:W5:Y:S01]  /*0590*/  @!P1 LDG.E.CONSTANT R17, desc[UR8][R28.64+0x80] ;  /* 0x000080081c119981 */ /* 0x000f62000c1e9900 */
[----:B------:R-:W-:Y:S02]  /*05a0*/  LEA.HI.X R7, R4, UR7, R3, 0x2, P2 ;  /* 0x0000000704077c11 */ /* 0x000fe400090f1403 */
[----:B------:R-:W0:Y:S01]  /*05b0*/  @!P1 LDC.64 R2, c[0x0][0x380] ;  /* 0x0000e000ff029b82 */ /* 0x000e220000000a00 */
[----:B------:R-:W5:Y:S04]  /*05c0*/  @!P1 LDG.E.CONSTANT R16, desc[UR8][R28.64+0x100] ;  /* 0x000100081c109981 */ /* 0x000f68000c1e9900 */
[----:B------:R3:W5:Y:S03]  /*05d0*/  @!P1 LDG.E.CONSTANT R15, desc[UR8][R28.64+0x180] ;  /* 0x000180081c0f9981 */ /* 0x000766000c1e9900 */
[----:B------:R-:W4:Y:S01]  /*05e0*/  @!P1 LDC.64 R4, c[0x0][0x380] ;  /* 0x0000e000ff049b82 */ /* 0x000f220000000a00 */
[----:B------:R-:W-:Y:S01]  /*05f0*/  @!P1 IADD3 R35, PT, PT, R24, R33, RZ ;  /* 0x0000002118239210 */ /* 0x000fe20007ffe0ff */
[----:B------:R-:W5:Y:S01]  /*0600*/  @!P1 LDG.E.CONSTANT R14, desc[UR8][R8.64+0x80] ;  /* 0x00008008080e9981 */ /* 0x000f62000c1e9900 */
[----:B-1----:R-:W-:Y:S01]  /*0610*/  @!P1 IMAD.WIDE R10, R31, 0x4, R10 ;  /* 0x000000041f0a9825 */ /* 0x002fe200078e020a */
[----:B------:R-:W-:-:S02]  /*0620*/  CS2R R30, SRZ ;  /* 0x00000000001e7805 */ /* 0x000fc4000001ff00 */
[----:B---3--:R-:W-:Y:S01]  /*0630*/  IADD3 R29, P2, PT, R24, R33, RZ ;  /* 0x00000021181d7210 */ /* 0x008fe20007f5e0ff */
[----:B------:R-:W5:Y:S01]  /*0640*/  @!P1 LDG.E.CONSTANT R13, desc[UR8][R8.64+0x100] ;  /* 0x00010008080d9981 */ /* 0x000f62000c1e9900 */
[----:B------:R-:W-:Y:S02]  /*0650*/  IMAD.MOV.U32 R28, RZ, RZ, RZ ;  /* 0x000000ffff1c7224 */ /* 0x000fe400078e00ff */
[----:B------:R-:W-:Y:S01]  /*0660*/  LEA.HI.X.SX32 R36, R33, R20, 0x1, P2 ;  /* 0x0000001421247211 */ /* 0x000fe200010f0eff */
[----:B------:R1:W5:Y:S04]  /*0670*/  @!P1 LDG.E.CONSTANT R12, desc[UR8][R8.64+0x180] ;  /* 0x00018008080c9981 */ /* 0x000368000c1e9900 */
[----:B------:R-:W5:Y:S01]  /*0680*/  @!P1 LDG.E.CONSTANT R31, desc[UR8][R6.64+0x80] ;  /* 0x00008008061f9981 */ /* 0x000f62000c1e9900 */
[----:B0-----:R-:W-:Y:S01]  /*0690*/  @!P1 IMAD.WIDE R2, R35, 0x4, R2 ;  /* 0x0000000423029825 */ /* 0x001fe200078e0202 */
[----:B------:R-:W-:-:S02]  /*06a0*/  CS2R R34, SRZ ;  /* 0x0000000000227805 */ /* 0x000fc4000001ff00 */
[----:B------:R-:W5:Y:S01]  /*06b0*/  @!P1 LDG.E.CONSTANT R30, desc[UR8][R6.64+0x100] ;  /* 0x00010008061e9981 */ /* 0x000f62000c1e9900 */
[----:B-1----:R-:W-:Y:S01]  /*06c0*/  @!P1 IMAD.IADD R9, R24, 0x1, R19 ;  /* 0x0000000118099824 */ /* 0x002fe200078e0213 */
[----:B------:R-:W-:Y:S02]  /*06d0*/  LEA R8, P2, R29, UR6, 0x2 ;  /* 0x000000061d087c11 */ /* 0x000fe4000f8410ff */
[----:B------:R0:W5:Y:S01]  /*06e0*/  @!P1 LDG.E.CONSTANT R28, desc[UR8][R6.64+0x180] ;  /* 0x00018008061c9981 */ /* 0x000162000c1e9900 */
[----:B----4-:R-:W-:Y:S01]  /*06f0*/  @!P1 IMAD.WIDE R4, R9, 0x4, R4 ;  /* 0x0000000409049825 */ /* 0x010fe200078e0204 */
[----:B------:R-:W-:Y:S02]  /*0700*/  LEA.HI.X R9, R29, UR7, R36, 0x2, P2 ;  /* 0x000000071d097c11 */ /* 0x000fe400090f1424 */
[----:B------:R-:W5:Y:S01]  /*0710*/  @!P1 LDG.E.CONSTANT R35, desc[UR8][R2.64] ;  /* 0x0000000802239981 */ /* 0x000f62000c1e9900 */
[----:B0-----:R-:W-:Y:S01]  /*0720*/  CS2R R6, SRZ ;  /* 0x0000000000067805 */ /* 0x001fe2000001ff00 */
[----:B------:R-:W-:Y:S01]  /*0730*/  IMAD.MOV.U32 R32, RZ, RZ, RZ ;  /* 0x000000ffff207224 */ /* 0x000fe200078e00ff */
[----:B------:R-:W-:Y:S01]  /*0740*/  BSSY.RECONVERGENT B2, `(.L_x_7) ;  /* 0x000000f000027945 */ /* 0x000fe20003800200 */
[----:B------:R-:W5:Y:S04]  /*0750*/  @!P1 LDG.E.CONSTANT R34, desc[UR8][R4.64] ;  /* 0x0000000804229981 */ /* 0x000f68000c1e9900 */
[----:B------:R-:W5:Y:S04]  /*0760*/  @!P1 LDG.E.CONSTANT R7, desc[UR8][R8.64+0x80] ;  /* 0x0000800808079981 */ /* 0x000f68000c1e9900 */
[----:B------:R-:W5:Y:S01]  /*0770*/  @!P1 LDG.E.CONSTANT R6, desc[UR8][R8.64+0x100] ;  /* 0x0001000808069981 */ /* 0x000f62000c1e9900 */
[----:B------:R-:W-:-:S03]  /*0780*/  IMAD.U32 R29, RZ, RZ, UR13 ;  /* 0x0000000dff1d7e24 */ /* 0x000fc6000f8e00ff */
[----:B------:R0:W5:Y:S02]  /*0790*/  @!P1 LDG.E.CONSTANT R32, desc[UR8][R10.64] ;  /* 0x000000080a209981 */ /* 0x000164000c1e9900 */
[----:B0-----:R-:W-:-:S04]  /*07a0*/  IMAD R10, R0, R29, R25 ;  /* 0x0000001d000a7224 */ /* 0x001fc800078e0219 */
[----:B------:R-:W-:-:S05]  /*07b0*/  IMAD R36, R10, 0x4, R23 ;  /* 0x000000040a247824 */ /* 0x000fca00078e0217 */
[----:B------:R-:W-:Y:S01]  /*07c0*/  LEA R11, R29, R36, 0x7 ;  /* 0x000000241d0b7211 */ /* 0x000fe200078e38ff */
[----:B------:R0:W-:Y:S01]  /*07d0*/  STS [R36], RZ ;  /* 0x000000ff24007388 */ /* 0x0001e20000000800 */
[----:B------:R-:W-:Y:S02]  /*07e0*/  IMAD R10, R0, R29, R27 ;  /* 0x0000001d000a7224 */ /* 0x000fe400078e021b */
[----:B------:R-:W-:Y:S01]  /*07f0*/  IMAD.MOV.U32 R4, RZ, RZ, RZ ;  /* 0x000000ffff047224 */ /* 0x000fe200078e00ff */
[----:B--2---:R0:W-:Y:S01]  /*0800*/  STS [R11], R26 ;  /* 0x0000001a0b007388 */ /* 0x0041e20000000800 */
[----:B------:R-:W-:Y:S05]  /*0810*/  @P1 BRA `(.L_x_8) ;  /* 0x0000000000041947 */ /* 0x000fea0003800000 */
[----:B------:R1:W5:Y:S02]  /*0820*/  LDG.E.CONSTANT R4, desc[UR8][R8.64+0x180] ;  /* 0x0001800808047981 */ /* 0x000364000c1e9900 */
.L_x_8:
[----:B------:R-:W-:Y:S05]  /*0830*/  BSYNC.RECONVERGENT B2 ;  /* 0x0000000000027941 */ /* 0x000fea0003800200 */
.L_x_7:
[----:B------:R-:W-:Y:S01]  /*0840*/  IMAD R10, R10, 0x4, R23 ;  /* 0x000000040a0a7824 */ /* 0x000fe200078e0217 */
[----:B------:R2:W-:Y:S01]  /*0850*/  STS [R36+0x80], RZ ;  /* 0x000080ff24007388 */ /* 0x0005e20000000800 */
[-C--:B------:R-:W-:Y:S02]  /*0860*/  IMAD R2, R0, R29.reuse, R19 ;  /* 0x0000001d00027224 */ /* 0x080fe400078e0213 */
[----:B------:R-:W-:Y:S01]  /*0870*/  VIADD R25, R25, 0x200 ;  /* 0x0000020019197836 */ /* 0x000fe20000000000 */
[----:B-----5:R2:W-:Y:S01]  /*0880*/  STS [R11+0x80], R17 ;  /* 0x000080110b007388 */ /* 0x0205e20000000800 */
[----:B------:R-:W-:Y:S01]  /*0890*/  LEA R3, R29, R10, 0x7 ;  /* 0x0000000a1d037211 */ /* 0x000fe200078e38ff */
[----:B-1----:R-:W-:Y:S02]  /*08a0*/  IMAD R8, R2, 0x4, R23 ;  /* 0x0000000402087824 */ /* 0x002fe400078e0217 */
[----:B------:R2:W-:Y:S01]  /*08b0*/  STS [R36+0x100], RZ ;  /* 0x000100ff24007388 */ /* 0x0005e20000000800 */
[----:B------:R-:W-:Y:S01]  /*08c0*/  IMAD R2, R0, R29, R33 ;  /* 0x0000001d00027224 */ /* 0x000fe200078e0221 */
[----:B------:R-:W-:Y:S01]  /*08d0*/  ISETP.GE.AND P2, PT, R25, R18, PT ;  /* 0x000000121900720c */ /* 0x000fe20003f46270 */
[----:B------:R-:W-:Y:S01]  /*08e0*/  IMAD R5, R29, 0x80, R8 ;  /* 0x000000801d057824 */ /* 0x000fe200078e0208 */
[----:B------:R2:W-:Y:S02]  /*08f0*/  STS [R11+0x100], R16 ;  /* 0x000100100b007388 */ /* 0x0005e40000000800 */
[----:B------:R-:W-:-:S02]  /*0900*/  LEA R2, R2, R23, 0x2 ;  /* 0x0000001702027211 */ /* 0x000fc400078e10ff */
[----:B------:R2:W-:Y:S03]  /*0910*/  STS [R36+0x180], RZ ;  /* 0x000180ff24007388 */ /* 0x0005e60000000800 */
[----:B------:R-:W-:Y:S01]  /*0920*/  IMAD R9, R29, 0x80, R2 ;  /* 0x000000801d097824 */ /* 0x000fe200078e0202 */
[----:B------:R2:W-:Y:S04]  /*0930*/  STS [R11+0x180], R15 ;  /* 0x0001800f0b007388 */ /* 0x0005e80000000800 */
[----:B------:R2:W-:Y:S04]  /*0940*/  STS [R10], RZ ;  /* 0x000000ff0a007388 */ /* 0x0005e80000000800 */
[----:B------:R2:W-:Y:S04]  /*0950*/  STS [R3], R32 ;  /* 0x0000002003007388 */ /* 0x0005e80000000800 */
[----:B------:R2:W-:Y:S04]  /*0960*/  STS [R10+0x80], RZ ;  /* 0x000080ff0a007388 */ /* 0x0005e80000000800 */
[----:B------:R2:W-:Y:S04]  /*0970*/  STS [R3+0x80], R14 ;  /* 0x0000800e03007388 */ /* 0x0005e80000000800 */
[----:B------:R2:W-:Y:S04]  /*0980*/  STS [R10+0x100], RZ ;  /* 0x000100ff0a007388 */ /* 0x0005e80000000800 */
[----:B------:R2:W-:Y:S04]  /*0990*/  STS [R3+0x100], R13 ;  /* 0x0001000d03007388 */ /* 0x0005e80000000800 */
[----:B------:R2:W-:Y:S04]  /*09a0*/  STS [R10+0x180], RZ ;  /* 0x000180ff0a007388 */ /* 0x0005e80000000800 */
        /* <DEDUP_REMOVED lines=16> */
[----:B------:R2:W-:Y:S01]  /*0ab0*/  STS [R9+0x180], R4 ;  /* 0x0001800409007388 */ /* 0x0005e20000000800 */
[----:B------:R-:W-:Y:S05]  /*0ac0*/  @!P2 BRA `(.L_x_9) ;  /* 0xfffffff8004ca947 */ /* 0x000fea000383ffff */
.L_x_6:
[----:B------:R-:W-:Y:S05]  /*0ad0*/  BSYNC.RECONVERGENT B1 ;  /* 0x0000000000017941 */ /* 0x000fea0003800200 */
.L_x_5:
[----:B--2---:R-:W-:Y:S01]  /*0ae0*/  IADD3 R2, PT, PT, -R25, R29, RZ ;  /* 0x0000001d19027210 */ /* 0x004fe20007ffe1ff */
[----:B------:R-:W-:Y:S03]  /*0af0*/  BSSY.RECONVERGENT B1, `(.L_x_10) ;  /* 0x000003d000017945 */ /* 0x000fe60003800200 */
[----:B------:R-:W-:-:S13]  /*0b00*/  ISETP.GT.AND P1, PT, R2, 0x80, PT ;  /* 0x000000800200780c */ /* 0x000fda0003f24270 */
[----:B------:R-:W-:Y:S05]  /*0b10*/  @!P1 BRA `(.L_x_11) ;  /* 0x0000000000e89947 */ /* 0x000fea0003800000 */
[----:B------:R-:W1:Y:S01]  /*0b20*/  LDCU UR4, c[0x0][0x3a0] ;  /* 0x00007400ff0477ac */ /* 0x000e620008000800 */
[C---:B0-----:R-:W-:Y:S01]  /*0b30*/  VIADD R11, R25.reuse, 0x80 ;  /* 0x00000080190b7836 */ /* 0x041fe20000000000 */
[C---:B------:R-:W-:Y:S02]  /*0b40*/  IADD3 R5, P0, PT, R24.reuse, R25, RZ ;  /* 0x0000001918057210 */ /* 0x040fe40007f1e0ff */
[----:B------:R-:W-:Y:S01]  /*0b50*/  CS2R R16, SRZ ;  /* 0x0000000000107805 */ /* 0x000fe2000001ff00 */
[----:B------:R-:W0:Y:S01]  /*0b60*/  LDCU.64 UR10, c[0x0][0x380] ;  /* 0x00007000ff0a77ac */ /* 0x000e220008000a00 */
[----:B------:R-:W-:Y:S02]  /*0b70*/  IADD3 R3, P1, PT, R24, R11, RZ ;  /* 0x0000000b18037210 */ /* 0x000fe40007f3e0ff */
[-C--:B------:R-:W-:Y:S02]  /*0b80*/  LEA.HI.X.SX32 R12, R25, R20.reuse, 0x1, P0 ;  /* 0x00000014190c7211 */ /* 0x080fe400000f0eff */
[----:B------:R-:W-:-:S02]  /*0b90*/  LEA.HI.X.SX32 R10, R11, R20, 0x1, P1 ;  /* 0x000000140b0a7211 */ /* 0x000fc400008f0eff */
[----:B-1----:R-:W-:Y:S02]  /*0ba0*/  ISETP.GE.AND P2, PT, R21, UR4, PT ;  /* 0x0000000415007c0c */ /* 0x002fe4000bf46270 */
[----:B0-----:R-:W-:Y:S02]  /*0bb0*/  LEA R4, P0, R5, UR10, 0x2 ;  /* 0x0000000a05047c11 */ /* 0x001fe4000f8010ff */
[----:B------:R-:W-:Y:S01]  /*0bc0*/  LEA R2, P1, R3, UR10, 0x2 ;  /* 0x0000000a03027c11 */ /* 0x000fe2000f8210ff */
[----:B------:R-:W-:Y:S01]  /*0bd0*/  IMAD.MOV.U32 R18, RZ, RZ, RZ ;  /* 0x000000ffff127224 */ /* 0x000fe200078e00ff */
[----:B------:R-:W-:Y:S02]  /*0be0*/  LEA.HI.X R5, R5, UR11, R12, 0x2, P0 ;  /* 0x0000000b05057c11 */ /* 0x000fe400080f140c */
[----:B------:R-:W-:-:S05]  /*0bf0*/  LEA.HI.X R3, R3, UR11, R10, 0x2, P1 ;  /* 0x0000000b03037c11 */ /* 0x000fca00088f140a */
[----:B------:R-:W0:Y:S01]  /*0c00*/  @!P2 LDC.64 R6, c[0x0][0x380] ;  /* 0x0000e000ff06ab82 */ /* 0x000e220000000a00 */
[C---:B------:R-:W-:Y:S01]  /*0c10*/  @!P2 IMAD.IADD R13, R24.reuse, 0x1, R25 ;  /* 0x00000001180da824 */ /* 0x040fe200078e0219 */
[----:B------:R-:W-:Y:S01]  /*0c20*/  @!P2 IADD3 R15, PT, PT, R24, R11, RZ ;  /* 0x0000000b180fa210 */ /* 0x000fe20007ffe0ff */
[----:B------:R-:W5:Y:S04]  /*0c30*/  @!P2 LDG.E.CONSTANT R17, desc[UR8][R2.64+0x80] ;  /* 0x000080080211a981 */ /* 0x000f68000c1e9900 */
[----:B------:R-:W5:Y:S01]  /*0c40*/  @!P2 LDG.E.CONSTANT R18, desc[UR8][R2.64+0x100] ;  /* 0x000100080212a981 */ /* 0x000f62000c1e9900 */
[----:B------:R-:W1:Y:S01]  /*0c50*/  @!P2 LDC.64 R8, c[0x0][0x380] ;  /* 0x0000e000ff08ab82 */ /* 0x000e620000000a00 */
[----:B0-----:R-:W-:Y:S01]  /*0c60*/  @!P2 IMAD.WIDE R6, R13, 0x4, R6 ;  /* 0x000000040d06a825 */ /* 0x001fe200078e0206 */
[----:B------:R-:W-:-:S06]  /*0c70*/  CS2R R12, SRZ ;  /* 0x00000000000c7805 */ /* 0x000fcc000001ff00 */
[----:B------:R-:W5:Y:S01]  /*0c80*/  @!P2 LDG.E.CONSTANT R12, desc[UR8][R6.64] ;  /* 0x00000008060ca981 */ /* 0x000f62000c1e9900 */
[----:B-1----:R-:W-:Y:S01]  /*0c90*/  @!P2 IMAD.WIDE R8, R15, 0x4, R8 ;  /* 0x000000040f08a825 */ /* 0x002fe200078e0208 */
[----:B------:R-:W-:Y:S01]  /*0ca0*/  CS2R R14, SRZ ;  /* 0x00000000000e7805 */ /* 0x000fe2000001ff00 */
[----:B------:R-:W-:Y:S01]  /*0cb0*/  BSSY.RECONVERGENT B2, `(.L_x_12) ;  /* 0x000000c000027945 */ /* 0x000fe20003800200 */
[----:B------:R-:W5:Y:S04]  /*0cc0*/  @!P2 LDG.E.CONSTANT R13, desc[UR8][R4.64+0x80] ;  /* 0x00008008040da981 */ /* 0x000f68000c1e9900 */
[----:B------:R-:W5:Y:S01]  /*0cd0*/  @!P2 LDG.E.CONSTANT R16, desc[UR8][R8.64] ;  /* 0x000000080810a981 */ /* 0x000f62000c1e9900 */
[----:B------:R-:W-:-:S03]  /*0ce0*/  IMAD R10, R0, R29, R25 ;  /* 0x0000001d000a7224 */ /* 0x000fc600078e0219 */
[----:B------:R-:W5:Y:S01]  /*0cf0*/  @!P2 LDG.E.CONSTANT R14, desc[UR8][R4.64+0x100] ;  /* 0x00010008040ea981 */ /* 0x000f62000c1e9900 */
[----:B------:R-:W-:Y:S02]  /*0d00*/  IMAD R26, R10, 0x4, R23 ;  /* 0x000000040a1a7824 */ /* 0x000fe400078e0217 */
[----:B------:R-:W-:Y:S01]  /*0d10*/  IMAD R10, R0, R29, R11 ;  /* 0x0000001d000a7224 */ /* 0x000fe200078e020b */
[----:B------:R0:W5:Y:S02]  /*0d20*/  @!P2 LDG.E.CONSTANT R15, desc[UR8][R4.64+0x180] ;  /* 0x00018008040fa981 */ /* 0x000164000c1e9900 */
[----:B------:R-:W-:Y:S01]  /*0d30*/  LEA R19, R29, R26, 0x7 ;  /* 0x0000001a1d137211 */ /* 0x000fe200078e38ff */
[----:B0-----:R-:W-:Y:S01]  /*0d40*/  IMAD.MOV.U32 R4, RZ, RZ, RZ ;  /* 0x000000ffff047224 */ /* 0x001fe200078e00ff */
[----:B------:R-:W-:Y:S06]  /*0d50*/  @P2 BRA `(.L_x_13) ;  /* 0x0000000000042947 */ /* 0x000fec0003800000 */
[----:B------:R0:W5:Y:S02]  /*0d60*/  LDG.E.CONSTANT R4, desc[UR8][R2.64+0x180] ;  /* 0x0001800802047981 */ /* 0x000164000c1e9900 */
.L_x_13:
[----:B------:R-:W-:Y:S05]  /*0d70*/  BSYNC.RECONVERGENT B2 ;  /* 0x0000000000027941 */ /* 0x000fea0003800200 */
.L_x_12:
[----:B------:R-:W-:Y:S01]  /*0d80*/  IMAD R10, R10, 0x4, R23 ;  /* 0x000000040a0a7824 */ /* 0x000fe200078e0217 */
[----:B------:R1:W-:Y:S01]  /*0d90*/  STS [R26], RZ ;  /* 0x000000ff1a007388 */ /* 0x0003e20000000800 */
[----:B------:R-:W-:Y:S01]  /*0da0*/  PLOP3.LUT P0, PT, PT, PT, PT, 0x8, 0x80 ;  /* 0x000000000080781c */ /* 0x000fe20003f0e170 */
[----:B------:R-:W-:Y:S02]  /*0db0*/  VIADD R25, R11, 0x80 ;  /* 0x000000800b197836 */ /* 0x000fe40000000000 */
[----:B-----5:R1:W-:Y:S01]  /*0dc0*/  STS [R19], R12 ;  /* 0x0000000c13007388 */ /* 0x0203e20000000800 */
[----:B0-----:R-:W-:-:S03]  /*0dd0*/  LEA R3, R29, R10, 0x7 ;  /* 0x0000000a1d037211 */ /* 0x001fc600078e38ff */
        /* <DEDUP_REMOVED lines=13> */
[----:B------:R1:W-:Y:S02]  /*0eb0*/  STS [R3+0x180], R4 ;  /* 0x0001800403007388 */ /* 0x0003e40000000800 */
.L_x_11:
[----:B------:R-:W-:Y:S05]  /*0ec0*/  BSYNC.RECONVERGENT B1 ;  /* 0x0000000000017941 */ /* 0x000fea0003800200 */
.L_x_10:
[----:B------:R-:W-:-:S13]  /*0ed0*/  ISETP.LT.OR P0, PT, R25, R29, P0 ;  /* 0x0000001d1900720c */ /* 0x000fda0000701670 */
[----:B------:R-:W-:Y:S05]  /*0ee0*/  @!P0 BRA `(.L_x_1) ;  /* 0x00000000007c8947 */ /* 0x000fea0003800000 */
[----:B------:R-:W2:Y:S01]  /*0ef0*/  LDCU UR4, c[0x0][0x3a0] ;  /* 0x00007400ff0477ac */ /* 0x000ea20008000800 */
[----:B------:R-:W-:Y:S01]  /*0f00*/  IADD3 R6, P0, PT, R24, R25, RZ ;  /* 0x0000001918067210 */ /* 0x000fe20007f1e0ff */
[----:B0-----:R-:W-:Y:S01]  /*0f10*/  HFMA2 R7, -RZ, RZ, 0, 0 ;  /* 0x00000000ff077431 */ /* 0x001fe200000001ff */
[----:B------:R-:W0:Y:S02]  /*0f20*/  LDCU.64 UR10, c[0x0][0x380] ;  /* 0x00007000ff0a77ac */ /* 0x000e240008000a00 */
[----:B------:R-:W-:Y:S02]  /*0f30*/  LEA.HI.X.SX32 R9, R25, R20, 0x1, P0 ;  /* 0x0000001419097211 */ /* 0x000fe400000f0eff */
[----:B--2---:R-:W-:Y:S02]  /*0f40*/  ISETP.GE.AND P1, PT, R21, UR4, PT ;  /* 0x0000000415007c0c */ /* 0x004fe4000bf26270 */
[----:B0-----:R-:W-:-:S11]  /*0f50*/  LEA R2, P0, R6, UR10, 0x2 ;  /* 0x0000000a06027c11 */ /* 0x001fd6000f8010ff */
[----:B-1----:R-:W0:Y:S01]  /*0f60*/  @!P1 LDC.64 R4, c[0x0][0x380] ;  /* 0x0000e000ff049b82 */ /* 0x002e220000000a00 */
[----:B------:R-:W-:-:S04]  /*0f70*/  @!P1 IMAD.IADD R3, R24, 0x1, R25 ;  /* 0x0000000118039824 */ /* 0x000fc800078e0219 */
[----:B0-----:R-:W-:Y:S01]  /*0f80*/  @!P1 IMAD.WIDE R4, R3, 0x4, R4 ;  /* 0x0000000403049825 */ /* 0x001fe200078e0204 */
[----:B------:R-:W-:Y:S02]  /*0f90*/  LEA.HI.X R3, R6, UR11, R9, 0x2, P0 ;  /* 0x0000000b06037c11 */ /* 0x000fe400080f1409 */
[----:B------:R-:W-:Y:S02]  /*0fa0*/  CS2R R8, SRZ ;  /* 0x0000000000087805 */ /* 0x000fe4000001ff00 */
[----:B------:R0:W5:Y:S04]  /*0fb0*/  @!P1 LDG.E.CONSTANT R7, desc[UR8][R4.64] ;  /* 0x0000000804079981 */ /* 0x000168000c1e9900 */
[----:B------:R0:W5:Y:S04]  /*0fc0*/  @!P1 LDG.E.CONSTANT R8, desc[UR8][R2.64+0x80] ;  /* 0x0000800802089981 */ /* 0x000168000c1e9900 */
[----:B------:R0:W5:Y:S01]  /*0fd0*/  @!P1 LDG.E.CONSTANT R9, desc[UR8][R2.64+0x100] ;  /* 0x0001000802099981 */ /* 0x000162000c1e9900 */
[----:B------:R-:W-:Y:S01]  /*0fe0*/  IMAD R6, R0, R29, R25 ;  /* 0x0000001d00067224 */ /* 0x000fe200078e0219 */
[----:B------:R-:W-:Y:S03]  /*0ff0*/  BSSY.RECONVERGENT B1, `(.L_x_14) ;  /* 0x0000006000017945 */ /* 0x000fe60003800200 */
[----:B------:R-:W-:Y:S01]  /*1000*/  IMAD R10, R6, 0x4, R23 ;  /* 0x00000004060a7824 */ /* 0x000fe200078e0217 */
[----:B------:R-:W-:-:S03]  /*1010*/  MOV R6, RZ ;  /* 0x000000ff00067202 */ /* 0x000fc60000000f00 */
[----:B------:R-:W-:Y:S01]  /*1020*/  IMAD R11, R29, 0x80, R10 ;  /* 0x000000801d0b7824 */ /* 0x000fe200078e020a */
[----:B0-----:R-:W-:Y:S06]  /*1030*/  @P1 BRA `(.L_x_15) ;  /* 0x0000000000041947 */ /* 0x001fec0003800000 */
[----:B------:R0:W5:Y:S02]  /*1040*/  LDG.E.CONSTANT R6, desc[UR8][R2.64+0x180] ;  /* 0x0001800802067981 */ /* 0x000164000c1e9900 */
.L_x_15:
[----:B------:R-:W-:Y:S05]  /*1050*/  BSYNC.RECONVERGENT B1 ;  /* 0x0000000000017941 */ /* 0x000fea0003800200 */
.L_x_14:
[----:B------:R2:W-:Y:S04]  /*1060*/  STS [R10], RZ ;  /* 0x000000ff0a007388 */ /* 0x0005e80000000800 */
[----:B-----5:R2:W-:Y:S04]  /*1070*/  STS [R11], R7 ;  /* 0x000000070b007388 */ /* 0x0205e80000000800 */
[----:B------:R2:W-:Y:S04]  /*1080*/  STS [R10+0x80], RZ ;  /* 0x000080ff0a007388 */ /* 0x0005e80000000800 */
[----:B------:R2:W-:Y:S04]  /*1090*/  STS [R11+0x80], R8 ;  /* 0x000080080b007388 */ /* 0x0005e80000000800 */
[----:B------:R2:W-:Y:S04]  /*10a0*/  STS [R10+0x100], RZ ;  /* 0x000100ff0a007388 */ /* 0x0005e80000000800 */
[----:B------:R2:W-:Y:S04]  /*10b0*/  STS [R11+0x100], R9 ;  /* 0x000100090b007388 */ /* 0x0005e80000000800 */
[----:B------:R2:W-:Y:S04]  /*10c0*/  STS [R10+0x180], RZ ;  /* 0x000180ff0a007388 */ /* 0x0005e80000000800 */
[----:B------:R2:W-:Y:S02]  /*10d0*/  STS [R11+0x180], R6 ;  /* 0x000180060b007388 */ /* 0x0005e40000000800 */
.L_x_1:
[----:B------:R-:W-:Y:S05]  /*10e0*/  BSYNC.RECONVERGENT B0 ;  /* 0x0000000000007941 */ /* 0x000fea0003800200 */
.L_x_0:
[----:B------:R-:W3:Y:S02]  /*10f0*/  LDCU UR4, c[0x0][0x3a0] ;  /* 0x00007400ff0477ac */ /* 0x000ee40008000800 */
[----:B---3--:R-:W-:Y:S01]  /*1100*/  UISETP.GE.AND UP0, UPT, UR4, 0x1, UPT ;  /* 0x000000010400788c */ /* 0x008fe2000bf06270 */
[----:B------:R-:W-:Y:S08]  /*1110*/  BAR.SYNC.DEFER_BLOCKING 0x0 ;  /* 0x0000000000007b1d */ /* 0x000ff00000010000 */
[----:B------:R-:W-:Y:S05]  /*1120*/  BRA.U !UP0, `(.L_x_16) ;  /* 0x0000003908d87547 */ /* 0x000fea000b800000 */
[----:B------:R-:W3:Y:S01]  /*1130*/  S2UR UR5, SR_CgaCtaId ;  /* 0x00000000000579c3 */ /* 0x000ee20000008800 */
[-C--:B0-----:R-:W-:Y:S01]  /*1140*/  IMAD R2, R0, R29.reuse, R22 ;  /* 0x0000001d00027224 */ /* 0x081fe200078e0216 */
[----:B------:R-:W-:Y:S01]  /*1150*/  UMOV UR4, 0x400 ;  /* 0x0000040000047882 */ /* 0x000fe20000000000 */
[CC--:B-12---:R-:W-:Y:S01]  /*1160*/  LEA R10, R29.reuse, R29.reuse, 0x1 ;  /* 0x0000001d1d0a7211 */ /* 0x0c6fe200078e08ff */
[----:B------:R-:W-:Y:S01]  /*1170*/  IMAD R14, R22, R29, R0 ;  /* 0x0000001d160e7224 */ /* 0x000fe200078e0200 */
[----:B------:R-:W-:Y:S01]  /*1180*/  LOP3.LUT R12, RZ, R0, RZ, 0x33, !PT ;  /* 0x00000000ff0c7212 */ /* 0x000fe200078e33ff */
[----:B------:R-:W-:Y:S01]  /*1190*/  IMAD.SHL.U32 R2, R2, 0x4, RZ ;  /* 0x0000000402027824 */ /* 0x000fe200078e00ff */
[C---:B------:R-:W-:Y:S01]  /*11a0*/  LOP3.LUT R5, R29.reuse, 0x7, RZ, 0xc0, !PT ;  /* 0x000000071d057812 */ /* 0x040fe200078ec0ff */
[----:B------:R-:W-:Y:S01]  /*11b0*/  IMAD.SHL.U32 R10, R10, 0x80, RZ ;  /* 0x000000800a0a7824 */ /* 0x000fe200078e00ff */
[C---:B------:R-:W-:Y:S01]  /*11c0*/  LOP3.LUT R6, R29.reuse, 0x3, RZ, 0xc0, !PT ;  /* 0x000000031d067812 */ /* 0x040fe200078ec0ff */
[C---:B------:R-:W-:Y:S01]  /*11d0*/  IMAD R3, R29.reuse, 0x180, R2 ;  /* 0x000001801d037824 */ /* 0x040fe200078e0202 */
[C---:B------:R-:W-:Y:S01]  /*11e0*/  LOP3.LUT R7, R29.reuse, 0xf, RZ, 0xc0, !PT ;  /* 0x0000000f1d077812 */ /* 0x040fe200078ec0ff */
[----:B------:R-:W-:Y:S01]  /*11f0*/  IMAD.IADD R12, R12, 0x1, R29 ;  /* 0x000000010c0c7824 */ /* 0x000fe200078e021d */
[C---:B------:R-:W-:Y:S01]  /*1200*/  LOP3.LUT R8, R29.reuse, 0x7ffffff8, RZ, 0xc0, !PT ;  /* 0x7ffffff81d087812 */ /* 0x040fe200078ec0ff */
[----:B------:R-:W-:Y:S01]  /*1210*/  UMOV UR10, 0xff800000 ;  /* 0xff800000000a7882 */ /* 0x000fe20000000000 */
[----:B------:R-:W-:Y:S01]  /*1220*/  LOP3.LUT R9, R29, 0x7ffffff0, RZ, 0xc0, !PT ;  /* 0x7ffffff01d097812 */ /* 0x000fe200078ec0ff */
[----:B---3--:R-:W-:-:S03]  /*1230*/  ULEA UR6, UR5, UR4, 0x18 ;  /* 0x0000000405067291 */ /* 0x008fc6000f8ec0ff */
[----:B------:R-:W-:Y:S01]  /*1240*/  UMOV UR4, URZ ;  /* 0x000000ff00047c82 */ /* 0x000fe20008000000 */
[----:B------:R-:W-:Y:S02]  /*1250*/  UMOV UR5, URZ ;  /* 0x000000ff00057c82 */ /* 0x000fe40008000000 */
[----:B------:R-:W-:Y:S01]  /*1260*/  IMAD.U32 R4, RZ, RZ, UR6 ;  /* 0x00000006ff047e24 */ /* 0x000fe2000f8e00ff */
[----:B------:R-:W-:Y:S02]  /*1270*/  LEA R20, R29, UR6, 0x7 ;  /* 0x000000061d147c11 */ /* 0x000fe4000f8e38ff */
[----:B------:R-:W-:Y:S02]  /*1280*/  IADD3 R15, PT, PT, R2, UR6, RZ ;  /* 0x00000006020f7c10 */ /* 0x000fe4000fffe0ff */
[----:B------:R-:W-:Y:S01]  /*1290*/  IADD3 R3, PT, PT, R3, 0x400, R4 ;  /* 0x0000040003037810 */ /* 0x000fe20007ffe004 */
[C---:B------:R-:W-:Y:S01]  /*12a0*/  VIADD R4, R29.reuse, 0xffffffff ;  /* 0xffffffff1d047836 */ /* 0x040fe20000000000 */
[----:B------:R-:W-:-:S03]  /*12b0*/  LEA R11, R29, R20, 0x7 ;  /* 0x000000141d0b7211 */ /* 0x000fc600078e38ff */
[----:B------:R-:W-:Y:S02]  /*12c0*/  IMAD.IADD R13, R4, 0x1, -R22 ;  /* 0x00000001040d7824 */ /* 0x000fe400078e0a16 */
[--C-:B------:R-:W-:Y:S02]  /*12d0*/  IMAD R14, R14, 0x4, R11.reuse ;  /* 0x000000040e0e7824 */ /* 0x100fe400078e020b */
[----:B------:R-:W-:-:S07]  /*12e0*/  IMAD R16, R29, 0x80, R11 ;  /* 0x000000801d107824 */ /* 0x000fce00078e020b */
.L_x_132:
[----:B0-----:R-:W0:Y:S01]  /*12f0*/  LDCU UR11, c[0x0][0x3a4] ;  /* 0x00007480ff0b77ac */ /* 0x001e220008000800 */
[----:B------:R-:W-:Y:S01]  /*1300*/  MOV R17, UR4 ;  /* 0x0000000400117c02 */ /* 0x000fe20008000f00 */
[----:B------:R-:W-:Y:S01]  /*1310*/  BSSY.RECONVERGENT B0, `(.L_x_17) ;  /* 0x0000055000007945 */ /* 0x000fe20003800200 */
[----:B------:R-:W-:Y:S01]  /*1320*/  IMAD.U32 R27, RZ, RZ, UR10 ;  /* 0x0000000aff1b7e24 */ /* 0x000fe2000f8e00ff */
[----:B-1----:R-:W1:Y:S01]  /*1330*/  LDCU UR7, c[0x0][0x3a0] ;  /* 0x00007400ff0777ac */ /* 0x002e620008000800 */
[----:B------:R-:W-:Y:S01]  /*1340*/  LEA R26, R17, R22, 0x5 ;  /* 0x00000016111a7211 */ /* 0x000fe200078e28ff */
[----:B------:R-:W-:Y:S01]  /*1350*/  UIADD3 UR4, UPT, UPT, UR4, 0x1, URZ ;  /* 0x0000000104047890 */ /* 0x000fe2000fffe0ff */
[----:B0-2---:R-:W-:Y:S01]  /*1360*/  IMAD.U32 R23, RZ, RZ, UR11 ;  /* 0x0000000bff177e24 */ /* 0x005fe2000f8e00ff */
[----:B-1----:R-:W-:-:S04]  /*1370*/  UIADD3 UR7, UPT, UPT, UR7, 0x1f, URZ ;  /* 0x0000001f07077890 */ /* 0x002fc8000fffe0ff */
[----:B------:R-:W-:Y:S01]  /*1380*/  ISETP.GE.AND P0, PT, R22, R23, PT ;  /* 0x000000171600720c */ /* 0x000fe20003f06270 */
[----:B------:R-:W-:-:S04]  /*1390*/  USHF.R.U32.HI UR7, URZ, 0x5, UR7 ;  /* 0x00000005ff077899 */ /* 0x000fc80008011607 */
[----:B------:R-:W-:-:S08]  /*13a0*/  UISETP.NE.AND UP0, UPT, UR4, UR7, UPT ;  /* 0x000000070400728c */ /* 0x000fd0000bf05270 */
[----:B------:R-:W-:Y:S05]  /*13b0*/  @P0 BRA `(.L_x_18) ;  /* 0x0000000400280947 */ /* 0x000fea0003800000 */
[C---:B------:R-:W-:Y:S01]  /*13c0*/  ISETP.GE.U32.AND P0, PT, R13.reuse, 0x1e0, PT ;  /* 0x000001e00d00780c */ /* 0x040fe20003f06070 */
[----:B------:R-:W-:Y:S01]  /*13d0*/  BSSY.RECONVERGENT B1, `(.L_x_19) ;  /* 0x0000020000017945 */ /* 0x000fe20003800200 */
[----:B------:R-:W-:Y:S01]  /*13e0*/  LEA.HI R24, R13, 0x1, RZ, 0x1b ;  /* 0x000000010d187811 */ /* 0x000fe200078fd8ff */
[----:B------:R-:W-:-:S03]  /*13f0*/  IMAD.MOV.U32 R17, RZ, RZ, R22 ;  /* 0x000000ffff117224 */ /* 0x000fc600078e0016 */
[----:B------:R-:W-:-:S04]  /*1400*/  LOP3.LUT R25, R24, 0xf, RZ, 0xc0, !PT ;  /* 0x0000000f18197812 */ /* 0x000fc800078ec0ff */
[----:B------:R-:W-:-:S03]  /*1410*/  ISETP.NE.AND P1, PT, R25, RZ, PT ;  /* 0x000000ff1900720c */ /* 0x000fc60003f25270 */
[----:B------:R-:W-:Y:S10]  /*1420*/  @!P0 BRA `(.L_x_20) ;  /* 0x0000000000688947 */ /* 0x000ff40003800000 */
[----:B------:R-:W-:Y:S01]  /*1430*/  LEA.HI R18, R13, 0x1, RZ, 0x1b ;  /* 0x000000010d127811 */ /* 0x000fe200078fd8ff */
[----:B------:R-:W-:Y:S01]  /*1440*/  IMAD.MOV.U32 R19, RZ, RZ, R3 ;  /* 0x000000ffff137224 */ /* 0x000fe200078e0003 */
[----:B------:R-:W-:Y:S02]  /*1450*/  MOV R17, R22 ;  /* 0x0000001600117202 */ /* 0x000fe40000000f00 */
[----:B------:R-:W-:-:S05]  /*1460*/  LOP3.LUT R18, R18, 0xffffff0, RZ, 0xc0, !PT ;  /* 0x0ffffff012127812 */ /* 0x000fca00078ec0ff */
[----:B------:R-:W-:-:S07]  /*1470*/  IMAD.MOV R18, RZ, RZ, -R18 ;  /* 0x000000ffff127224 */ /* 0x000fce00078e0a12 */
.L_x_21:
[----:B------:R-:W-:Y:S01]  /*1480*/  VIADD R18, R18, 0x10 ;  /* 0x0000001012127836 */ /* 0x000fe20000000000 */
[----:B------:R-:W-:Y:S01]  /*1490*/  STS [R19+-0x400], RZ ;  /* 0xfffc00ff13007388 */ /* 0x000fe20000000800 */
[----:B------:R-:W-:-:S03]  /*14a0*/  IADD3 R17, PT, PT, R17, 0x200, RZ ;  /* 0x0000020011117810 */ /* 0x000fc60007ffe0ff */
[----:B------:R-:W-:Y:S01]  /*14b0*/  ISETP.NE.AND P0, PT, R18, RZ, PT ;  /* 0x000000ff1200720c */ /* 0x000fe20003f05270 */
[----:B------:R-:W-:Y:S04]  /*14c0*/  STS [R19+-0x380], RZ ;  /* 0xfffc80ff13007388 */ /* 0x000fe80000000800 */
[----:B------:R-:W-:Y:S04]  /*14d0*/  STS [R19+-0x300], RZ ;  /* 0xfffd00ff13007388 */ /* 0x000fe80000000800 */
[----:B------:R-:W-:Y:S04]  /*14e0*/  STS [R19+-0x280], RZ ;  /* 0xfffd80ff13007388 */ /* 0x000fe80000000800 */
[----:B------:R-:W-:Y:S04]  /*14f0*/  STS [R19+-0x200], RZ ;  /* 0xfffe00ff13007388 */ /* 0x000fe80000000800 */
[----:B------:R-:W-:Y:S04]  /*1500*/  STS [R19+-0x180], RZ ;  /* 0xfffe80ff13007388 */ /* 0x000fe80000000800 */
[----:B------:R-:W-:Y:S04]  /*1510*/  STS [R19+-0x100], RZ ;  /* 0xffff00ff13007388 */ /* 0x000fe80000000800 */
[----:B------:R-:W-:Y:S04]  /*1520*/  STS [R19+-0x80], RZ ;  /* 0xffff80ff13007388 */ /* 0x000fe80000000800 */
[----:B------:R-:W-:Y:S04]  /*1530*/  STS [R19], RZ ;  /* 0x000000ff13007388 */ /* 0x000fe80000000800 */
[----:B------:R-:W-:Y:S04]  /*1540*/  STS [R19+0x80], RZ ;  /* 0x000080ff13007388 */ /* 0x000fe80000000800 */
[----:B------:R-:W-:Y:S04]  /*1550*/  STS [R19+0x100], RZ ;  /* 0x000100ff13007388 */ /* 0x000fe80000000800 */
[----:B------:R-:W-:Y:S04]  /*1560*/  STS [R19+0x180], RZ ;  /* 0x000180ff13007388 */ /* 0x000fe80000000800 */
[----:B------:R-:W-:Y:S04]  /*1570*/  STS [R19+0x200], RZ ;  /* 0x000200ff13007388 */ /* 0x000fe80000000800 */
[----:B------:R-:W-:Y:S04]  /*1580*/  STS [R19+0x280], RZ ;  /* 0x000280ff13007388 */ /* 0x000fe80000000800 */
[----:B------:R-:W-:Y:S04]  /*1590*/  STS [R19+0x300], RZ ;  /* 0x000300ff13007388 */ /* 0x000fe80000000800 */
[----:B------:R0:W-:Y:S02]  /*15a0*/  STS [R19+0x380], RZ ;  /* 0x000380ff13007388 */ /* 0x0001e40000000800 */
[----:B0-----:R-:W-:Y:S01]  /*15b0*/  VIADD R19, R19, 0x800 ;  /* 0x0000080013137836 */ /* 0x001fe20000000000 */
[----:B------:R-:W-:Y:S06]  /*15c0*/  @P0 BRA `(.L_x_21) ;  /* 0xfffffffc00ac0947 */ /* 0x000fec000383ffff */
.L_x_20:
[----:B------:R-:W-:Y:S05]  /*15d0*/  BSYNC.RECONVERGENT B1 ;  /* 0x0000000000017941 */ /* 0x000fea0003800200 */
.L_x_19:
[----:B------:R-:W-:Y:S05]  /*15e0*/  @!P1 BRA `(.L_x_18) ;  /* 0x00000000009c9947 */ /* 0x000fea0003800000 */
[----:B------:R-:W-:Y:S01]  /*15f0*/  VIADD R18, R25, 0xffffffff ;  /* 0xffffffff19127836 */ /* 0x000fe20000000000 */
[----:B------:R-:W-:Y:S01]  /*1600*/  LOP3.LUT R25, R24, 0x7, RZ, 0xc0, !PT ;  /* 0x0000000718197812 */ /* 0x000fe200078ec0ff */
[----:B------:R-:W-:Y:S03]  /*1610*/  BSSY.RECONVERGENT B1, `(.L_x_22) ;  /* 0x000000f000017945 */ /* 0x000fe60003800200 */
[----:B------:R-:W-:Y:S02]  /*1620*/  ISETP.GE.U32.AND P0, PT, R18, 0x7, PT ;  /* 0x000000071200780c */ /* 0x000fe40003f06070 */
[----:B------:R-:W-:-:S11]  /*1630*/  ISETP.NE.AND P1, PT, R25, RZ, PT ;  /* 0x000000ff1900720c */ /* 0x000fd60003f25270 */
[----:B------:R-:W-:Y:S05]  /*1640*/  @!P0 BRA `(.L_x_23) ;  /* 0x00000000002c8947 */ /* 0x000fea0003800000 */
[----:B------:R-:W-:Y:S02]  /*1650*/  IMAD R19, R0, R23, R17 ;  /* 0x0000001700137224 */ /* 0x000fe400078e0211 */
[----:B------:R-:W-:-:S03]  /*1660*/  VIADD R17, R17, 0x100 ;  /* 0x0000010011117836 */ /* 0x000fc60000000000 */
[----:B------:R-:W-:-:S05]  /*1670*/  LEA R19, R19, R16, 0x2 ;  /* 0x0000001013137211 */ /* 0x000fca00078e10ff */
[----:B------:R0:W-:Y:S04]  /*1680*/  STS [R19], RZ ;  /* 0x000000ff13007388 */ /* 0x0001e80000000800 */
[----:B------:R0:W-:Y:S04]  /*1690*/  STS [R19+0x80], RZ ;  /* 0x000080ff13007388 */ /* 0x0001e80000000800 */
[----:B------:R0:W-:Y:S04]  /*16a0*/  STS [R19+0x100], RZ ;  /* 0x000100ff13007388 */ /* 0x0001e80000000800 */
[----:B------:R0:W-:Y:S04]  /*16b0*/  STS [R19+0x180], RZ ;  /* 0x000180ff13007388 */ /* 0x0001e80000000800 */
[----:B------:R0:W-:Y:S04]  /*16c0*/  STS [R19+0x200], RZ ;  /* 0x000200ff13007388 */ /* 0x0001e80000000800 */
[----:B------:R0:W-:Y:S04]  /*16d0*/  STS [R19+0x280], RZ ;  /* 0x000280ff13007388 */ /* 0x0001e80000000800 */
[----:B------:R0:W-:Y:S04]  /*16e0*/  STS [R19+0x300], RZ ;  /* 0x000300ff13007388 */ /* 0x0001e80000000800 */
[----:B------:R0:W-:Y:S02]  /*16f0*/  STS [R19+0x380], RZ ;  /* 0x000380ff13007388 */ /* 0x0001e40000000800 */
.L_x_23:
[----:B------:R-:W-:Y:S05]  /*1700*/  BSYNC.RECONVERGENT B1 ;  /* 0x0000000000017941 */ /* 0x000fea0003800200 */
.L_x_22:
[----:B------:R-:W-:Y:S05]  /*1710*/  @!P1 BRA `(.L_x_18) ;  /* 0x0000000000509947 */ /* 0x000fea0003800000 */
[----:B------:R-:W-:Y:S01]  /*1720*/  VIADD R18, R25, 0xffffffff ;  /* 0xffffffff19127836 */ /* 0x000fe20000000000 */
[----:B------:R-:W-:-:S04]  /*1730*/  LOP3.LUT R24, R24, 0x3, RZ, 0xc0, !PT ;  /* 0x0000000318187812 */ /* 0x000fc800078ec0ff */
[----:B------:R-:W-:Y:S02]  /*1740*/  ISETP.GE.U32.AND P0, PT, R18, 0x3, PT ;  /* 0x000000031200780c */ /* 0x000fe40003f06070 */
[----:B------:R-:W-:-:S11]  /*1750*/  ISETP.NE.AND P1, PT, R24, RZ, PT ;  /* 0x000000ff1800720c */ /* 0x000fd60003f25270 */
[----:B0-----:R-:W-:Y:S02]  /*1760*/  @P0 IMAD R19, R0, R23, R17 ;  /* 0x0000001700130224 */ /* 0x001fe400078e0211 */
[----:B------:R-:W-:-:S03]  /*1770*/  @P0 VIADD R17, R17, 0x80 ;  /* 0x0000008011110836 */ /* 0x000fc60000000000 */
[----:B------:R-:W-:-:S05]  /*1780*/  @P0 LEA R19, R19, R16, 0x2 ;  /* 0x0000001013130211 */ /* 0x000fca00078e10ff */
[----:B------:R1:W-:Y:S04]  /*1790*/  @P0 STS [R19], RZ ;  /* 0x000000ff13000388 */ /* 0x0003e80000000800 */
[----:B------:R1:W-:Y:S04]  /*17a0*/  @P0 STS [R19+0x80], RZ ;  /* 0x000080ff13000388 */ /* 0x0003e80000000800 */
[----:B------:R1:W-:Y:S04]  /*17b0*/  @P0 STS [R19+0x100], RZ ;  /* 0x000100ff13000388 */ /* 0x0003e80000000800 */
[----:B------:R1:W-:Y:S01]  /*17c0*/  @P0 STS [R19+0x180], RZ ;  /* 0x000180ff13000388 */ /* 0x0003e20000000800 */
[----:B------:R-:W-:Y:S05]  /*17d0*/  @!P1 BRA `(.L_x_18) ;  /* 0x0000000000209947 */ /* 0x000fea0003800000 */
[----:B------:R-:W-:Y:S01]  /*17e0*/  IMAD R17, R0, R23, R17 ;  /* 0x0000001700117224 */ /* 0x000fe200078e0211 */
[----:B------:R-:W-:-:S03]  /*17f0*/  ISETP.NE.AND P0, PT, R24, 0x1, PT ;  /* 0x000000011800780c */ /* 0x000fc60003f05270 */
[----:B------:R-:W-:-:S05]  /*1800*/  IMAD R17, R17, 0x4, R16 ;  /* 0x0000000411117824 */ /* 0x000fca00078e0210 */
[----:B------:R2:W-:Y:S05]  /*1810*/  STS [R17], RZ ;  /* 0x000000ff11007388 */ /* 0x0005ea0000000800 */
[----:B------:R-:W-:Y:S05]  /*1820*/  @!P0 BRA `(.L_x_18) ;  /* 0x00000000000c8947 */ /* 0x000fea0003800000 */
[----:B------:R-:W-:Y:S01]  /*1830*/  ISETP.NE.AND P0, PT, R24, 0x2, PT ;  /* 0x000000021800780c */ /* 0x000fe20003f05270 */
[----:B------:R3:W-:-:S12]  /*1840*/  STS [R17+0x80], RZ ;  /* 0x000080ff11007388 */ /* 0x0007d80000000800 */
[----:B------:R3:W-:Y:S02]  /*1850*/  @P0 STS [R17+0x100], RZ ;  /* 0x000100ff11000388 */ /* 0x0007e40000000800 */
.L_x_18:
[----:B------:R-:W-:Y:S05]  /*1860*/  BSYNC.RECONVERGENT B0 ;  /* 0x0000000000007941 */ /* 0x000fea0003800200 */
.L_x_17:
[----:B------:R-:W-:Y:S01]  /*1870*/  ISETP.GE.AND P0, PT, R0, R23, PT ;  /* 0x000000170000720c */ /* 0x000fe20003f06270 */
[----:B------:R-:W4:Y:S01]  /*1880*/  LDCU UR11, c[0x0][0x3a0] ;  /* 0x00007400ff0b77ac */ /* 0x000f220008000800 */
[----:B------:R-:W-:Y:S01]  /*1890*/  BSSY.RECONVERGENT B1, `(.L_x_24) ;  /* 0x00000e4000017945 */ /* 0x000fe20003800200 */
[----:B------:R-:W0:Y:S01]  /*18a0*/  LDCU UR16, c[0x0][0x3a4] ;  /* 0x00007480ff1077ac */ /* 0x000e220008000800 */
[----:B------:R-:W0:Y:S09]  /*18b0*/  LDCU.64 UR14, c[0x0][0x388] ;  /* 0x00007100ff0e77ac */ /* 0x000e320008000a00 */
[----:B------:R-:W-:Y:S05]  /*18c0*/  @P0 BRA `(.L_x_25) ;  /* 0x0000000c00800947 */ /* 0x000fea0003800000 */
[----:B------:R-:W-:Y:S01]  /*18d0*/  LOP3.LUT R28, R12, 0x60, RZ, 0xc0, !PT ;  /* 0x000000600c1c7812 */ /* 0x000fe200078ec0ff */
[----:B------:R-:W-:Y:S01]  /*18e0*/  BSSY.RECONVERGENT B0, `(.L_x_26) ;  /* 0x0000028000007945 */ /* 0x000fe20003800200 */
[----:B--23--:R-:W-:Y:S01]  /*18f0*/  IMAD R17, R26, R23, RZ ;  /* 0x000000171a117224 */ /* 0x00cfe200078e02ff */
[----:B------:R-:W-:Y:S02]  /*1900*/  MOV R30, R0 ;  /* 0x00000000001e7202 */ /* 0x000fe40000000f00 */
[----:B------:R-:W-:-:S13]  /*1910*/  ISETP.NE.AND P0, PT, R28, 0x60, PT ;  /* 0x000000601c00780c */ /* 0x000fda0003f05270 */
[----:B------:R-:W-:Y:S05]  /*1920*/  @!P0 BRA `(.L_x_27) ;  /* 0x00000000008c8947 */ /* 0x000fea0003800000 */
[----:B------:R-:W2:Y:S01]  /*1930*/  LDCU UR7, c[0x0][0x3a0] ;  /* 0x00007400ff0777ac */ /* 0x000ea20008000800 */
[----:B------:R-:W-:Y:S01]  /*1940*/  BSSY.RECONVERGENT B2, `(.L_x_28) ;  /* 0x0000008000027945 */ /* 0x000fe20003800200 */
[----:B01----:R-:W-:Y:S01]  /*1950*/  IMAD.MOV.U32 R19, RZ, RZ, RZ ;  /* 0x000000ffff137224 */ /* 0x003fe200078e00ff */
[----:B--2---:R-:W-:-:S13]  /*1960*/  ISETP.GE.AND P1, PT, R26, UR7, PT ;  /* 0x000000071a007c0c */ /* 0x004fda000bf26270 */
[----:B------:R-:W-:Y:S05]  /*1970*/  @P1 BRA `(.L_x_29) ;  /* 0x0000000000101947 */ /* 0x000fea0003800000 */
[----:B------:R-:W0:Y:S01]  /*1980*/  LDC.64 R18, c[0x0][0x388] ;  /* 0x0000e200ff127b82 */ /* 0x000e220000000a00 */
[----:B------:R-:W-:-:S04]  /*1990*/  IMAD.IADD R25, R17, 0x1, R0 ;  /* 0x0000000111197824 */ /* 0x000fc800078e0200 */
[----:B0-----:R-:W-:-:S06]  /*19a0*/  IMAD.WIDE R18, R25, 0x4, R18 ;  /* 0x0000000419127825 */ /* 0x001fcc00078e0212 */
[----:B------:R0:W5:Y:S02]  /*19b0*/  LDG.E.CONSTANT R19, desc[UR8][R18.64] ;  /* 0x0000000812137981 */ /* 0x000164000c1e9900 */
.L_x_29:
[----:B----4-:R-:W-:Y:S05]  /*19c0*/  BSYNC.RECONVERGENT B2 ;  /* 0x0000000000027941 */ /* 0x010fea0003800200 */
.L_x_28:
[----:B-----5:R2:W-:Y:S01]  /*19d0*/  STS [R14], R19 ;  /* 0x000000130e007388 */ /* 0x0205e20000000800 */
[----:B------:R-:W-:Y:S02]  /*19e0*/  ISETP.NE.AND P0, PT, R28, RZ, PT ;  /* 0x000000ff1c00720c */ /* 0x000fe40003f05270 */
[----:B------:R-:W-:-:S11]  /*19f0*/  IADD3 R30, PT, PT, R0, 0x20, RZ ;  /* 0x00000020001e7810 */ /* 0x000fd60007ffe0ff */
[----:B--2---:R-:W-:Y:S05]  /*1a00*/  @!P0 BRA `(.L_x_27) ;  /* 0x0000000000548947 */ /* 0x004fea0003800000 */
[----:B------:R-:W0:Y:S01]  /*1a10*/  LDCU.64 UR12, c[0x0][0x388] ;  /* 0x00007100ff0c77ac */ /* 0x000e220008000a00 */
[C---:B------:R-:W-:Y:S01]  /*1a20*/  IADD3 R19, P0, PT, R17.reuse, R0, RZ ;  /* 0x0000000011137210 */ /* 0x040fe20007f1e0ff */
[----:B------:R-:W-:Y:S01]  /*1a30*/  BSSY.RECONVERGENT B2, `(.L_x_30) ;  /* 0x0000007000027945 */ /* 0x000fe20003800200 */
[----:B------:R-:W-:Y:S02]  /*1a40*/  IMAD.MOV.U32 R25, RZ, RZ, RZ ;  /* 0x000000ffff197224 */ /* 0x000fe400078e00ff */
[----:B------:R-:W-:Y:S02]  /*1a50*/  LEA.HI.X.SX32 R24, R17, RZ, 0x1, P0 ;  /* 0x000000ff11187211 */ /* 0x000fe400000f0eff */
[----:B0-----:R-:W-:-:S04]  /*1a60*/  LEA R18, P0, R19, UR12, 0x2 ;  /* 0x0000000c13127c11 */ /* 0x001fc8000f8010ff */
[----:B------:R-:W-:Y:S01]  /*1a70*/  LEA.HI.X R19, R19, UR13, R24, 0x2, P0 ;  /* 0x0000000d13137c11 */ /* 0x000fe200080f1418 */
[----:B------:R-:W-:Y:S08]  /*1a80*/  @P1 BRA `(.L_x_31) ;  /* 0x0000000000041947 */ /* 0x000ff00003800000 */
[----:B------:R0:W5:Y:S02]  /*1a90*/  LDG.E.CONSTANT R25, desc[UR8][R18.64+0x80] ;  /* 0x0000800812197981 */ /* 0x000164000c1e9900 */
.L_x_31:
[----:B------:R-:W-:Y:S05]  /*1aa0*/  BSYNC.RECONVERGENT B2 ;  /* 0x0000000000027941 */ /* 0x000fea0003800200 */
.L_x_30:
[----:B-----5:R2:W-:Y:S01]  /*1ab0*/  STS [R14+0x80], R25 ;  /* 0x000080190e007388 */ /* 0x0205e20000000800 */
[----:B------:R-:W-:Y:S01]  /*1ac0*/  ISETP.NE.AND P0, PT, R28, 0x20, PT ;  /* 0x000000201c00780c */ /* 0x000fe20003f05270 */
[----:B------:R-:W-:-:S12]  /*1ad0*/  VIADD R30, R0, 0x40 ;  /* 0x00000040001e7836 */ /* 0x000fd80000000000 */
[----:B--2---:R-:W-:Y:S05]  /*1ae0*/  @!P0 BRA `(.L_x_27) ;  /* 0x00000000001c8947 */ /* 0x004fea0003800000 */
[----:B------:R-:W-:Y:S01]  /*1af0*/  BSSY.RECONVERGENT B2, `(.L_x_32) ;  /* 0x0000004000027945 */ /* 0x000fe20003800200 */
[----:B------:R-:W-:-:S03]  /*1b00*/  HFMA2 R25, -RZ, RZ, 0, 0 ;  /* 0x00000000ff197431 */ /* 0x000fc600000001ff */
[----:B------:R-:W-:Y:S05]  /*1b10*/  @P1 BRA `(.L_x_33) ;  /* 0x0000000000041947 */ /* 0x000fea0003800000 */
[----:B------:R1:W5:Y:S02]  /*1b20*/  LDG.E.CONSTANT R25, desc[UR8][R18.64+0x100] ;  /* 0x0001000812197981 */ /* 0x000364000c1e9900 */
.L_x_33:
[----:B------:R-:W-:Y:S05]  /*1b30*/  BSYNC.RECONVERGENT B2 ;  /* 0x0000000000027941 */ /* 0x000fea0003800200 */
.L_x_32:
[----:B-----5:R2:W-:Y:S01]  /*1b40*/  STS [R14+0x100], R25 ;  /* 0x000100190e007388 */ /* 0x0205e20000000800 */
[----:B------:R-:W-:-:S07]  /*1b50*/  VIADD R30, R0, 0x60 ;  /* 0x00000060001e7836 */ /* 0x000fce0000000000 */
.L_x_27:
[----:B0---4-:R-:W-:Y:S05]  /*1b60*/  BSYNC.RECONVERGENT B0 ;  /* 0x0000000000007941 */ /* 0x011fea0003800200 */
.L_x_26:
[----:B------:R-:W-:-:S13]  /*1b70*/  ISETP.GE.U32.AND P0, PT, R12, 0x60, PT ;  /* 0x000000600c00780c */ /* 0x000fda0003f06070 */
[----:B------:R-:W-:Y:S05]  /*1b80*/  @!P0 BRA `(.L_x_25) ;  /* 0x0000000800d08947 */ /* 0x000fea0003800000 */
[----:B-1----:R-:W-:Y:S01]  /*1b90*/  IMAD.IADD R18, R23, 0x1, -R30 ;  /* 0x0000000117127824 */ /* 0x002fe200078e0a1e */
[----:B------:R-:W-:Y:S01]  /*1ba0*/  BSSY.RECONVERGENT B0, `(.L_x_34) ;  /* 0x0000062000007945 */ /* 0x000fe20003800200 */
[----:B------:R-:W-:-:S03]  /*1bb0*/  PLOP3.LUT P0, PT, PT, PT, PT, 0x80, 0x8 ;  /* 0x000000000008781c */ /* 0x000fc60003f0f070 */
[----:B------:R-:W-:-:S13]  /*1bc0*/  ISETP.GT.AND P1, PT, R18, 0x180, PT ;  /* 0x000001801200780c */ /* 0x000fda0003f24270 */
[----:B------:R-:W-:Y:S05]  /*1bd0*/  @!P1 BRA `(.L_x_35) ;  /* 0x0000000400789947 */ /* 0x000fea0003800000 */
[----:B------:R-:W0:Y:S01]  /*1be0*/  LDCU UR7, c[0x0][0x3a0] ;  /* 0x00007400ff0777ac */ /* 0x000e220008000800 */
[----:B------:R-:W-:Y:S02]  /*1bf0*/  PLOP3.LUT P0, PT, PT, PT, PT, 0x8, 0x80 ;  /* 0x000000000080781c */ /* 0x000fe40003f0e170 */
[----:B------:R-:W-:Y:S02]  /*1c00*/  IADD3 R28, PT, PT, R23, -0x180, RZ ;  /* 0xfffffe80171c7810 */ /* 0x000fe40007ffe0ff */
[----:B0-----:R-:W-:-:S13]  /*1c10*/  ISETP.GE.AND P1, PT, R26, UR7, PT ;  /* 0x000000071a007c0c */ /* 0x001fda000bf26270 */
.L_x_36:
[----:B0-----:R-:W-:Y:S02]  /*1c20*/  SHF.R.S32.HI R29, RZ, 0x1f, R17 ;  /* 0x0000001fff1d7819 */ /* 0x001fe40000011411 */
[----:B------:R-:W-:Y:S02]  /*1c30*/  IADD3 R18, P2, PT, R17, R30, RZ ;  /* 0x0000001e11127210 */ /* 0x000fe40007f5e0ff */
[----:B------:R-:W-:Y:S02]  /*1c40*/  CS2R R36, SRZ ;  /* 0x0000000000247805 */ /* 0x000fe4000001ff00 */
[----:B------:R-:W-:Y:S02]  /*1c50*/  LEA.HI.X.SX32 R19, R30, R29, 0x1, P2 ;  /* 0x0000001d1e137211 */ /* 0x000fe400010f0eff */
[----:B------:R-:W-:-:S04]  /*1c60*/  LEA R32, P2, R18, UR14, 0x2 ;  /* 0x0000000e12207c11 */ /* 0x000fc8000f8410ff */
[----:B------:R-:W-:Y:S02]  /*1c70*/  LEA.HI.X R33, R18, UR15, R19, 0x2, P2 ;  /* 0x0000000f12217c11 */ /* 0x000fe400090f1413 */
[----:B------:R-:W0:Y:S01]  /*1c80*/  @!P1 LDC.64 R18, c[0x0][0x388] ;  /* 0x0000e200ff129b82 */ /* 0x000e220000000a00 */
[----:B------:R-:W-:Y:S01]  /*1c90*/  ISETP.GE.AND P2, PT, R26, UR11, PT ;  /* 0x0000000b1a007c0c */ /* 0x000fe2000bf46270 */
[----:B------:R-:W-:Y:S02]  /*1ca0*/  HFMA2 R34, -RZ, RZ, 0, 0 ;  /* 0x00000000ff227431 */ /* 0x000fe400000001ff */
[----:B------:R-:W-:Y:S01]  /*1cb0*/  @!P1 IMAD.IADD R23, R17, 0x1, R30 ;  /* 0x0000000111179824 */ /* 0x000fe200078e021e */
[----:B------:R-:W3:Y:S01]  /*1cc0*/  @!P1 LDG.E.CONSTANT R36, desc[UR8][R32.64+0x80] ;  /* 0x0000800820249981 */ /* 0x000ee2000c1e9900 */
[----:B------:R-:W-:-:S03]  /*1cd0*/  IMAD.MOV.U32 R24, RZ, RZ, RZ ;  /* 0x000000ffff187224 */ /* 0x000fc600078e00ff */
[----:B------:R-:W4:Y:S04]  /*1ce0*/  @!P1 LDG.E.CONSTANT R37, desc[UR8][R32.64+0x100] ;  /* 0x0001000820259981 */ /* 0x000f28000c1e9900 */
[----:B------:R1:W5:Y:S01]  /*1cf0*/  @!P1 LDG.E.CONSTANT R24, desc[UR8][R32.64+0x180] ;  /* 0x0001800820189981 */ /* 0x000362000c1e9900 */
[----:B0-----:R-:W-:-:S05]  /*1d00*/  @!P1 IMAD.WIDE R18, R23, 0x4, R18 ;  /* 0x0000000417129825 */ /* 0x001fca00078e0212 */
[----:B------:R0:W4:Y:S01]  /*1d10*/  @!P1 LDG.E.CONSTANT R34, desc[UR8][R18.64] ;  /* 0x0000000812229981 */ /* 0x000122000c1e9900 */
[----:B------:R-:W-:Y:S01]  /*1d20*/  IMAD.U32 R23, RZ, RZ, UR16 ;  /* 0x00000010ff177e24 */ /* 0x000fe2000f8e00ff */
[----:B-1----:R-:W-:Y:S01]  /*1d30*/  IADD3 R32, PT, PT, R30, 0x80, RZ ;  /* 0x000000801e207810 */ /* 0x002fe20007ffe0ff */
[----:B------:R-:W-:Y:S02]  /*1d40*/  IMAD.MOV.U32 R31, RZ, RZ, RZ ;  /* 0x000000ffff1f7224 */ /* 0x000fe400078e00ff */
[----:B--2---:R-:W-:-:S04]  /*1d50*/  IMAD R25, R22, R23, R30 ;  /* 0x0000001716197224 */ /* 0x004fc800078e021e */
[----:B------:R-:W-:Y:S01]  /*1d60*/  IMAD R33, R25, 0x4, R11 ;  /* 0x0000000419217824 */ /* 0x000fe200078e020b */
[----:B0-----:R-:W0:Y:S01]  /*1d70*/  @!P2 LDC.64 R18, c[0x0][0x388] ;  /* 0x0000e200ff12ab82 */ /* 0x001e220000000a00 */
[----:B------:R-:W-:-:S04]  /*1d80*/  @!P2 IMAD.IADD R25, R17, 0x1, R32 ;  /* 0x000000011119a824 */ /* 0x000fc800078e0220 */
[----:B0-----:R-:W-:-:S05]  /*1d90*/  @!P2 IMAD.WIDE R18, R25, 0x4, R18 ;  /* 0x000000041912a825 */ /* 0x001fca00078e0212 */
[----:B------:R0:W2:Y:S01]  /*1da0*/  @!P2 LDG.E.CONSTANT R31, desc[UR8][R18.64] ;  /* 0x00000008121fa981 */ /* 0x0000a2000c1e9900 */
[----:B------:R-:W-:Y:S01]  /*1db0*/  IADD3 R25, P3, PT, R17, R32, RZ ;  /* 0x0000002011197210 */ /* 0x000fe20007f7e0ff */
[----:B0-----:R-:W0:Y:S03]  /*1dc0*/  @!P2 LDC.64 R18, c[0x0][0x388] ;  /* 0x0000e200ff12ab82 */ /* 0x001e260000000a00 */
[----:B------:R-:W-:Y:S01]  /*1dd0*/  LEA.HI.X.SX32 R35, R32, R29, 0x1, P3 ;  /* 0x0000001d20237211 */ /* 0x000fe200018f0eff */
[----:B------:R-:W-:-:S04]  /*1de0*/  IMAD R32, R22, R23, R32 ;  /* 0x0000001716207224 */ /* 0x000fc800078e0220 */
[----:B------:R-:W-:Y:S01]  /*1df0*/  IMAD R32, R32, 0x4, R11 ;  /* 0x0000000420207824 */ /* 0x000fe200078e020b */
[----:B---3--:R-:W-:Y:S04]  /*1e00*/  STS [R33+0x80], R36 ;  /* 0x0000802421007388 */ /* 0x008fe80000000800 */
[----:B-----5:R1:W-:Y:S04]  /*1e10*/  STS [R33+0x180], R24 ;  /* 0x0001801821007388 */ /* 0x0203e80000000800 */
[----:B----4-:R3:W-:Y:S01]  /*1e20*/  STS [R33+0x100], R37 ;  /* 0x0001002521007388 */ /* 0x0107e20000000800 */
[----:B-1----:R-:W-:-:S04]  /*1e30*/  LEA R24, P3, R25, UR14, 0x2 ;  /* 0x0000000e19187c11 */ /* 0x002fc8000f8610ff */
[----:B------:R-:W-:Y:S01]  /*1e40*/  LEA.HI.X R25, R25, UR15, R35, 0x2, P3 ;  /* 0x0000000f19197c11 */ /* 0x000fe200098f1423 */
[----:B------:R1:W-:Y:S01]  /*1e50*/  STS [R33], R34 ;  /* 0x0000002221007388 */ /* 0x0003e20000000800 */
[----:B---3--:R-:W-:Y:S02]  /*1e60*/  CS2R R36, SRZ ;  /* 0x0000000000247805 */ /* 0x008fe4000001ff00 */
[----:B------:R-:W-:-:S04]  /*1e70*/  MOV R35, RZ ;  /* 0x000000ff00237202 */ /* 0x000fc80000000f00 */
[----:B------:R-:W3:Y:S01]  /*1e80*/  @!P2 LDG.E.CONSTANT R36, desc[UR8][R24.64+0x80] ;  /* 0x000080081824a981 */ /* 0x000ee2000c1e9900 */
[----:B-1----:R-:W-:-:S03]  /*1e90*/  VIADD R34, R30, 0x100 ;  /* 0x000001001e227836 */ /* 0x002fc60000000000 */
[----:B------:R-:W4:Y:S01]  /*1ea0*/  @!P2 LDG.E.CONSTANT R35, desc[UR8][R24.64+0x100] ;  /* 0x000100081823a981 */ /* 0x000f22000c1e9900 */
[----:B------:R-:W-:-:S03]  /*1eb0*/  IMAD.MOV.U32 R33, RZ, RZ, RZ ;  /* 0x000000ffff217224 */ /* 0x000fc600078e00ff */
[----:B------:R1:W5:Y:S04]  /*1ec0*/  @!P2 LDG.E.CONSTANT R37, desc[UR8][R24.64+0x180] ;  /* 0x000180081825a981 */ /* 0x000368000c1e9900 */
[----:B--2---:R2:W-:Y:S02]  /*1ed0*/  STS [R32], R31 ;  /* 0x0000001f20007388 */ /* 0x0045e40000000800 */
[----:B--2---:R-:W-:-:S05]  /*1ee0*/  @!P2 IADD3 R31, PT, PT, R17, R34, RZ ;  /* 0x00000022111fa210 */ /* 0x004fca0007ffe0ff */
[----:B0-----:R-:W-:-:S05]  /*1ef0*/  @!P2 IMAD.WIDE R18, R31, 0x4, R18 ;  /* 0x000000041f12a825 */ /* 0x001fca00078e0212 */
[----:B------:R0:W2:Y:S01]  /*1f00*/  @!P2 LDG.E.CONSTANT R33, desc[UR8][R18.64] ;  /* 0x000000081221a981 */ /* 0x0000a2000c1e9900 */
[----:B-1----:R-:W-:-:S04]  /*1f10*/  IADD3 R25, P3, PT, R17, R34, RZ ;  /* 0x0000002211197210 */ /* 0x002fc80007f7e0ff */
[----:B0-----:R-:W-:Y:S02]  /*1f20*/  LEA.HI.X.SX32 R18, R34, R29, 0x1, P3 ;  /* 0x0000001d22127211 */ /* 0x001fe400018f0eff */
[----:B------:R-:W-:-:S04]  /*1f30*/  LEA R24, P3, R25, UR14, 0x2 ;  /* 0x0000000e19187c11 */ /* 0x000fc8000f8610ff */
[----:B------:R-:W-:Y:S02]  /*1f40*/  LEA.HI.X R25, R25, UR15, R18, 0x2, P3 ;  /* 0x0000000f19197c11 */ /* 0x000fe400098f1412 */
[----:B------:R-:W0:Y:S01]  /*1f50*/  @!P2 LDC.64 R18, c[0x0][0x388] ;  /* 0x0000e200ff12ab82 */ /* 0x000e220000000a00 */
[----:B------:R-:W-:Y:S02]  /*1f60*/  HFMA2 R31, -RZ, RZ, 0, 0 ;  /* 0x00000000ff1f7431 */ /* 0x000fe400000001ff */
[----:B------:R-:W-:-:S04]  /*1f70*/  IMAD R34, R22, R23, R34 ;  /* 0x0000001716227224 */ /* 0x000fc800078e0222 */
[----:B------:R-:W-:Y:S01]  /*1f80*/  IMAD R34, R34, 0x4, R11 ;  /* 0x0000000422227824 */ /* 0x000fe200078e020b */
[----:B------:R-:W2:Y:S04]  /*1f90*/  @!P2 LDG.E.CONSTANT R31, desc[UR8][R24.64+0x100] ;  /* 0x00010008181fa981 */ /* 0x000ea8000c1e9900 */
[----:B---3--:R-:W-:Y:S04]  /*1fa0*/  STS [R32+0x80], R36 ;  /* 0x0000802420007388 */ /* 0x008fe80000000800 */
[----:B----4-:R1:W-:Y:S04]  /*1fb0*/  STS [R32+0x100], R35 ;  /* 0x0001002320007388 */ /* 0x0103e80000000800 */
[----:B-----5:R3:W-:Y:S01]  /*1fc0*/  STS [R32+0x180], R37 ;  /* 0x0001802520007388 */ /* 0x0207e20000000800 */
[----:B-1----:R-:W-:Y:S01]  /*1fd0*/  IMAD.MOV.U32 R35, RZ, RZ, RZ ;  /* 0x000000ffff237224 */ /* 0x002fe200078e00ff */
[----:B---3--:R-:W-:Y:S01]  /*1fe0*/  CS2R R36, SRZ ;  /* 0x0000000000247805 */ /* 0x008fe2000001ff00 */
[----:B------:R-:W-:-:S04]  /*1ff0*/  VIADD R32, R30, 0x180 ;  /* 0x000001801e207836 */ /* 0x000fc80000000000 */
[----:B------:R-:W3:Y:S04]  /*2000*/  @!P2 LDG.E.CONSTANT R35, desc[UR8][R24.64+0x80] ;  /* 0x000080081823a981 */ /* 0x000ee8000c1e9900 */
[----:B------:R1:W4:Y:S02]  /*2010*/  @!P2 LDG.E.CONSTANT R36, desc[UR8][R24.64+0x180] ;  /* 0x000180081824a981 */ /* 0x000324000c1e9900 */
[----:B-1----:R-:W-:-:S04]  /*2020*/  IADD3 R25, P3, PT, R17, R32, RZ ;  /* 0x0000002011197210 */ /* 0x002fc80007f7e0ff */
[----:B------:R-:W-:Y:S02]  /*2030*/  LEA.HI.X.SX32 R29, R32, R29, 0x1, P3 ;  /* 0x0000001d201d7211 */ /* 0x000fe400018f0eff */
[----:B------:R-:W-:Y:S01]  /*2040*/  LEA R24, P3, R25, UR14, 0x2 ;  /* 0x0000000e19187c11 */ /* 0x000fe2000f8610ff */
[----:B--2---:R1:W-:Y:S02]  /*2050*/  STS [R34], R33 ;  /* 0x0000002122007388 */ /* 0x0043e40000000800 */
[----:B-1----:R-:W-:-:S05]  /*2060*/  @!P2 IADD3 R33, PT, PT, R17, R32, RZ ;  /* 0x000000201121a210 */ /* 0x002fca0007ffe0ff */
[----:B0-----:R-:W-:Y:S01]  /*2070*/  @!P2 IMAD.WIDE R18, R33, 0x4, R18 ;  /* 0x000000042112a825 */ /* 0x001fe200078e0212 */
[----:B------:R-:W-:-:S03]  /*2080*/  LEA.HI.X R25, R25, UR15, R29, 0x2, P3 ;  /* 0x0000000f19197c11 */ /* 0x000fc600098f141d */
[----:B------:R-:W-:Y:S01]  /*2090*/  IMAD.MOV.U32 R29, RZ, RZ, RZ ;  /* 0x000000ffff1d7224 */ /* 0x000fe200078e00ff */
[----:B------:R0:W2:Y:S01]  /*20a0*/  @!P2 LDG.E.CONSTANT R37, desc[UR8][R18.64] ;  /* 0x000000081225a981 */ /* 0x0000a2000c1e9900 */
[----:B------:R-:W-:-:S04]  /*20b0*/  IMAD.MOV.U32 R33, RZ, RZ, RZ ;  /* 0x000000ffff217224 */ /* 0x000fc800078e00ff */
[----:B------:R-:W5:Y:S04]  /*20c0*/  @!P2 LDG.E.CONSTANT R29, desc[UR8][R24.64+0x80] ;  /* 0x00008008181da981 */ /* 0x000f68000c1e9900 */
[----:B------:R-:W5:Y:S01]  /*20d0*/  @!P2 LDG.E.CONSTANT R33, desc[UR8][R24.64+0x100] ;  /* 0x000100081821a981 */ /* 0x000f62000c1e9900 */
[----:B0-----:R-:W-:-:S06]  /*20e0*/  MOV R18, RZ ;  /* 0x000000ff00127202 */ /* 0x001fcc0000000f00 */
[----:B------:R-:W5:Y:S01]  /*20f0*/  @!P2 LDG.E.CONSTANT R18, desc[UR8][R24.64+0x180] ;  /* 0x000180081812a981 */ /* 0x000f62000c1e9900 */
[----:B------:R-:W-:-:S04]  /*2100*/  IMAD R32, R22, R23, R32 ;  /* 0x0000001716207224 */ /* 0x000fc800078e0220 */
[----:B------:R-:W-:Y:S01]  /*2110*/  IMAD R32, R32, 0x4, R11 ;  /* 0x0000000420207824 */ /* 0x000fe200078e020b */
[----:B------:R0:W-:Y:S01]  /*2120*/  STS [R34+0x100], R31 ;  /* 0x0001001f22007388 */ /* 0x0001e20000000800 */
[----:B------:R-:W-:-:S05]  /*2130*/  VIADD R30, R30, 0x200 ;  /* 0x000002001e1e7836 */ /* 0x000fca0000000000 */
[----:B------:R-:W-:Y:S01]  /*2140*/  ISETP.GE.AND P2, PT, R30, R28, PT ;  /* 0x0000001c1e00720c */ /* 0x000fe20003f46270 */
[----:B---3--:R0:W-:Y:S04]  /*2150*/  STS [R34+0x80], R35 ;  /* 0x0000802322007388 */ /* 0x0081e80000000800 */
[----:B----4-:R0:W-:Y:S04]  /*2160*/  STS [R34+0x180], R36 ;  /* 0x0001802422007388 */ /* 0x0101e80000000800 */
[----:B--2---:R0:W-:Y:S04]  /*2170*/  STS [R32], R37 ;  /* 0x0000002520007388 */ /* 0x0041e80000000800 */
[----:B-----5:R0:W-:Y:S04]  /*2180*/  STS [R32+0x80], R29 ;  /* 0x0000801d20007388 */ /* 0x0201e80000000800 */
[----:B------:R0:W-:Y:S04]  /*2190*/  STS [R32+0x100], R33 ;  /* 0x0001002120007388 */ /* 0x0001e80000000800 */
[----:B------:R0:W-:Y:S01]  /*21a0*/  STS [R32+0x180], R18 ;  /* 0x0001801220007388 */ /* 0x0001e20000000800 */
[----:B------:R-:W-:Y:S05]  /*21b0*/  @!P2 BRA `(.L_x_36) ;  /* 0xfffffff80098a947 */ /* 0x000fea000383ffff */
.L_x_35:
[----:B------:R-:W-:Y:S05]  /*21c0*/  BSYNC.RECONVERGENT B0 ;  /* 0x0000000000007941 */ /* 0x000fea0003800200 */
.L_x_34:
[----:B0-----:R-:W-:Y:S01]  /*21d0*/  IADD3 R18, PT, PT, -R30, R23, RZ ;  /* 0x000000171e127210 */ /* 0x001fe20007ffe1ff */
[----:B------:R-:W-:Y:S03]  /*21e0*/  BSSY.RECONVERGENT B0, `(.L_x_37) ;  /* 0x0000033000007945 */ /* 0x000fe60003800200 */
[----:B------:R-:W-:-:S13]  /*21f0*/  ISETP.GT.AND P1, PT, R18, 0x80, PT ;  /* 0x000000801200780c */ /* 0x000fda0003f24270 */
[----:B------:R-:W-:Y:S05]  /*2200*/  @!P1 BRA `(.L_x_38) ;  /* 0x0000000000c09947 */ /* 0x000fea0003800000 */
[----:B------:R-:W0:Y:S01]  /*2210*/  LDCU UR7, c[0x0][0x3a0] ;  /* 0x00007400ff0777ac */ /* 0x000e220008000800 */
[----:B------:R-:W-:Y:S01]  /*2220*/  IMAD.MOV.U32 R31, RZ, RZ, RZ ;  /* 0x000000ffff1f7224 */ /* 0x000fe200078e00ff */
[----:B------:R-:W1:Y:S01]  /*2230*/  LDCU.64 UR12, c[0x0][0x388] ;  /* 0x00007100ff0c77ac */ /* 0x000e620008000a00 */
[----:B0-----:R-:W-:-:S13]  /*2240*/  ISETP.GE.AND P1, PT, R26, UR7, PT ;  /* 0x000000071a007c0c */ /* 0x001fda000bf26270 */
[----:B------:R-:W0:Y:S01]  /*2250*/  @!P1 LDC.64 R18, c[0x0][0x388] ;  /* 0x0000e200ff129b82 */ /* 0x000e220000000a00 */
[C---:B------:R-:W-:Y:S01]  /*2260*/  @!P1 IMAD.IADD R29, R17.reuse, 0x1, R30 ;  /* 0x00000001111d9824 */ /* 0x040fe200078e021e */
[----:B------:R-:W-:Y:S02]  /*2270*/  SHF.R.S32.HI R35, RZ, 0x1f, R17 ;  /* 0x0000001fff237819 */ /* 0x000fe40000011411 */
[----:B--2---:R-:W-:Y:S01]  /*2280*/  IADD3 R25, P0, PT, R17, R30, RZ ;  /* 0x0000001e11197210 */ /* 0x004fe20007f1e0ff */
[----:B------:R-:W-:-:S03]  /*2290*/  HFMA2 R34, -RZ, RZ, 0, 0 ;  /* 0x00000000ff227431 */ /* 0x000fc600000001ff */
[----:B------:R-:W-:Y:S01]  /*22a0*/  LEA.HI.X.SX32 R32, R30, R35, 0x1, P0 ;  /* 0x000000231e207211 */ /* 0x000fe200000f0eff */
[----:B0-----:R-:W-:Y:S02]  /*22b0*/  @!P1 IMAD.WIDE R28, R29, 0x4, R18 ;  /* 0x000000041d1c9825 */ /* 0x001fe400078e0212 */
[----:B------:R-:W0:Y:S01]  /*22c0*/  @!P1 LDC.64 R18, c[0x0][0x388] ;  /* 0x0000e200ff129b82 */ /* 0x000e220000000a00 */
[C---:B-1----:R-:W-:Y:S02]  /*22d0*/  LEA R24, P0, R25.reuse, UR12, 0x2 ;  /* 0x0000000c19187c11 */ /* 0x042fe4000f8010ff */
[----:B------:R1:W2:Y:S02]  /*22e0*/  @!P1 LDG.E.CONSTANT R31, desc[UR8][R28.64] ;  /* 0x000000081c1f9981 */ /* 0x0002a4000c1e9900 */
[----:B------:R-:W-:Y:S02]  /*22f0*/  LEA.HI.X R25, R25, UR13, R32, 0x2, P0 ;  /* 0x0000000d19197c11 */ /* 0x000fe400080f1420 */
[----:B------:R-:W-:Y:S01]  /*2300*/  CS2R R32, SRZ ;  /* 0x0000000000207805 */ /* 0x000fe2000001ff00 */
[----:B------:R-:W-:-:S02]  /*2310*/  IMAD R36, R22, R23, R30 ;  /* 0x0000001716247224 */ /* 0x000fc400078e021e */
[----:B------:R-:W-:Y:S01]  /*2320*/  HFMA2 R37, -RZ, RZ, 0, 0 ;  /* 0x00000000ff257431 */ /* 0x000fe200000001ff */
[----:B------:R-:W3:Y:S01]  /*2330*/  @!P1 LDG.E.CONSTANT R34, desc[UR8][R24.64+0x180] ;  /* 0x0001800818229981 */ /* 0x000ee2000c1e9900 */
[----:B-1----:R-:W-:-:S03]  /*2340*/  VIADD R28, R30, 0x80 ;  /* 0x000000801e1c7836 */ /* 0x002fc60000000000 */
[----:B------:R-:W4:Y:S01]  /*2350*/  @!P1 LDG.E.CONSTANT R32, desc[UR8][R24.64+0x80] ;  /* 0x0000800818209981 */ /* 0x000f22000c1e9900 */
[C---:B------:R-:W-:Y:S01]  /*2360*/  @!P1 IMAD.IADD R29, R17.reuse, 0x1, R28 ;  /* 0x00000001111d9824 */ /* 0x040fe200078e021c */
[----:B------:R-:W-:Y:S02]  /*2370*/  IADD3 R30, P0, PT, R17, R28, RZ ;  /* 0x0000001c111e7210 */ /* 0x000fe40007f1e0ff */
[----:B------:R1:W5:Y:S02]  /*2380*/  @!P1 LDG.E.CONSTANT R33, desc[UR8][R24.64+0x100] ;  /* 0x0001000818219981 */ /* 0x000364000c1e9900 */
[----:B------:R-:W-:Y:S01]  /*2390*/  LEA.HI.X.SX32 R35, R28, R35, 0x1, P0 ;  /* 0x000000231c237211 */ /* 0x000fe200000f0eff */
[----:B0-----:R-:W-:Y:S01]  /*23a0*/  @!P1 IMAD.WIDE R18, R29, 0x4, R18 ;  /* 0x000000041d129825 */ /* 0x001fe200078e0212 */
[----:B------:R-:W-:Y:S02]  /*23b0*/  MOV R29, RZ ;  /* 0x000000ff001d7202 */ /* 0x000fe40000000f00 */
[----:B-1----:R-:W-:-:S04]  /*23c0*/  LEA R24, P0, R30, UR12, 0x2 ;  /* 0x0000000c1e187c11 */ /* 0x002fc8000f8010ff */
[----:B------:R0:W5:Y:S01]  /*23d0*/  @!P1 LDG.E.CONSTANT R29, desc[UR8][R18.64] ;  /* 0x00000008121d9981 */ /* 0x000162000c1e9900 */
[----:B------:R-:W-:Y:S01]  /*23e0*/  LEA.HI.X R25, R30, UR13, R35, 0x2, P0 ;  /* 0x0000000d1e197c11 */ /* 0x000fe200080f1423 */
[----:B------:R-:W-:-:S04]  /*23f0*/  IMAD.MOV.U32 R35, RZ, RZ, RZ ;  /* 0x000000ffff237224 */ /* 0x000fc800078e00ff */
[----:B------:R-:W5:Y:S01]  /*2400*/  @!P1 LDG.E.CONSTANT R37, desc[UR8][R24.64+0x100] ;  /* 0x0001000818259981 */ /* 0x000f62000c1e9900 */
[----:B0-----:R-:W-:-:S03]  /*2410*/  IMAD.MOV.U32 R19, RZ, RZ, RZ ;  /* 0x000000ffff137224 */ /* 0x001fc600078e00ff */
[----:B------:R-:W5:Y:S04]  /*2420*/  @!P1 LDG.E.CONSTANT R35, desc[UR8][R24.64+0x80] ;  /* 0x0000800818239981 */ /* 0x000f68000c1e9900 */
[----:B------:R-:W5:Y:S01]  /*2430*/  @!P1 LDG.E.CONSTANT R19, desc[UR8][R24.64+0x180] ;  /* 0x0001800818139981 */ /* 0x000f62000c1e9900 */
[----:B------:R-:W-:Y:S02]  /*2440*/  IMAD R18, R22, R23, R28 ;  /* 0x0000001716127224 */ /* 0x000fe400078e021c */
[--C-:B------:R-:W-:Y:S02]  /*2450*/  IMAD R36, R36, 0x4, R11.reuse ;  /* 0x0000000424247824 */ /* 0x100fe400078e020b */
[----:B------:R-:W-:Y:S01]  /*2460*/  IMAD R18, R18, 0x4, R11 ;  /* 0x0000000412127824 */ /* 0x000fe200078e020b */
[----:B------:R-:W-:-:S02]  /*2470*/  PLOP3.LUT P0, PT, PT, PT, PT, 0x8, 0x80 ;  /* 0x000000000080781c */ /* 0x000fc40003f0e170 */
[----:B------:R-:W-:Y:S01]  /*2480*/  IADD3 R30, PT, PT, R28, 0x80, RZ ;  /* 0x000000801c1e7810 */ /* 0x000fe20007ffe0ff */
[----:B--2---:R0:W-:Y:S04]  /*2490*/  STS [R36], R31 ;  /* 0x0000001f24007388 */ /* 0x0041e80000000800 */
[----:B---3--:R0:W-:Y:S04]  /*24a0*/  STS [R36+0x180], R34 ;  /* 0x0001802224007388 */ /* 0x0081e80000000800 */
[----:B----4-:R0:W-:Y:S04]  /*24b0*/  STS [R36+0x80], R32 ;  /* 0x0000802024007388 */ /* 0x0101e80000000800 */
[----:B-----5:R0:W-:Y:S04]  /*24c0*/  STS [R36+0x100], R33 ;  /* 0x0001002124007388 */ /* 0x0201e80000000800 */
[----:B------:R0:W-:Y:S04]  /*24d0*/  STS [R18], R29 ;  /* 0x0000001d12007388 */ /* 0x0001e80000000800 */
[----:B------:R0:W-:Y:S04]  /*24e0*/  STS [R18+0x100], R37 ;  /* 0x0001002512007388 */ /* 0x0001e80000000800 */
[----:B------:R0:W-:Y:S04]  /*24f0*/  STS [R18+0x80], R35 ;  /* 0x0000802312007388 */ /* 0x0001e80000000800 */
[----:B------:R0:W-:Y:S02]  /*2500*/  STS [R18+0x180], R19 ;  /* 0x0001801312007388 */ /* 0x0001e40000000800 */
.L_x_38:
[----:B------:R-:W-:Y:S05]  /*2510*/  BSYNC.RECONVERGENT B0 ;  /* 0x0000000000007941 */ /* 0x000fea0003800200 */
.L_x_37:
[----:B------:R-:W-:-:S13]  /*2520*/  ISETP.LT.OR P0, PT, R30, R23, P0 ;  /* 0x000000171e00720c */ /* 0x000fda0000701670 */
[----:B------:R-:W-:Y:S05]  /*2530*/  @!P0 BRA `(.L_x_25) ;  /* 0x0000000000648947 */ /* 0x000fea0003800000 */
[----:B------:R-:W1:Y:S01]  /*2540*/  LDCU UR7, c[0x0][0x3a0] ;  /* 0x00007400ff0777ac */ /* 0x000e620008000800 */
[----:B------:R-:W-:Y:S01]  /*2550*/  SHF.R.S32.HI R24, RZ, 0x1f, R30 ;  /* 0x0000001fff187819 */ /* 0x000fe2000001141e */
[----:B0-----:R-:W-:Y:S01]  /*2560*/  IMAD.MOV.U32 R31, RZ, RZ, RZ ;  /* 0x000000ffff1f7224 */ /* 0x001fe200078e00ff */
[C---:B------:R-:W-:Y:S01]  /*2570*/  IADD3 R28, P0, PT, R17.reuse, R30, RZ ;  /* 0x0000001e111c7210 */ /* 0x040fe20007f1e0ff */
[----:B------:R-:W0:Y:S01]  /*2580*/  LDCU.64 UR12, c[0x0][0x388] ;  /* 0x00007100ff0c77ac */ /* 0x000e220008000a00 */
[----:B------:R-:W-:Y:S02]  /*2590*/  IMAD.MOV.U32 R32, RZ, RZ, RZ ;  /* 0x000000ffff207224 */ /* 0x000fe400078e00ff */
[----:B------:R-:W-:Y:S02]  /*25a0*/  LEA.HI.X.SX32 R29, R17, R24, 0x1, P0 ;  /* 0x00000018111d7211 */ /* 0x000fe400000f0eff */
[----:B-1----:R-:W-:Y:S02]  /*25b0*/  ISETP.GE.AND P1, PT, R26, UR7, PT ;  /* 0x000000071a007c0c */ /* 0x002fe4000bf26270 */
[----:B0-----:R-:W-:-:S11]  /*25c0*/  LEA R24, P0, R28, UR12, 0x2 ;  /* 0x0000000c1c187c11 */ /* 0x001fd6000f8010ff */
[----:B------:R-:W0:Y:S01]  /*25d0*/  @!P1 LDC.64 R18, c[0x0][0x388] ;  /* 0x0000e200ff129b82 */ /* 0x000e220000000a00 */
[----:B--2---:R-:W-:Y:S02]  /*25e0*/  @!P1 IMAD.IADD R25, R17, 0x1, R30 ;  /* 0x0000000111199824 */ /* 0x004fe400078e021e */
[----:B------:R-:W-:Y:S02]  /*25f0*/  IMAD.MOV.U32 R17, RZ, RZ, RZ ;  /* 0x000000ffff117224 */ /* 0x000fe400078e00ff */
[----:B0-----:R-:W-:Y:S01]  /*2600*/  @!P1 IMAD.WIDE R18, R25, 0x4, R18 ;  /* 0x0000000419129825 */ /* 0x001fe200078e0212 */
[----:B------:R-:W-:-:S03]  /*2610*/  LEA.HI.X R25, R28, UR13, R29, 0x2, P0 ;  /* 0x0000000d1c197c11 */ /* 0x000fc600080f141d */
[----:B------:R-:W-:Y:S01]  /*2620*/  HFMA2 R29, -RZ, RZ, 0, 0 ;  /* 0x00000000ff1d7431 */ /* 0x000fe200000001ff */
[----:B------:R-:W2:Y:S04]  /*2630*/  @!P1 LDG.E.CONSTANT R17, desc[UR8][R18.64] ;  /* 0x0000000812119981 */ /* 0x000ea8000c1e9900 */
[----:B------:R-:W3:Y:S04]  /*2640*/  @!P1 LDG.E.CONSTANT R31, desc[UR8][R24.64+0x100] ;  /* 0x00010008181f9981 */ /* 0x000ee8000c1e9900 */
[----:B------:R-:W4:Y:S04]  /*2650*/  @!P1 LDG.E.CONSTANT R29, desc[UR8][R24.64+0x80] ;  /* 0x00008008181d9981 */ /* 0x000f28000c1e9900 */
[----:B------:R-:W5:Y:S01]  /*2660*/  @!P1 LDG.E.CONSTANT R32, desc[UR8][R24.64+0x180] ;  /* 0x0001800818209981 */ /* 0x000f62000c1e9900 */
[----:B------:R-:W-:-:S05]  /*2670*/  IMAD R28, R22, R23, R30 ;  /* 0x00000017161c7224 */ /* 0x000fca00078e021e */
[----:B------:R-:W-:-:S05]  /*2680*/  LEA R28, R28, R11, 0x2 ;  /* 0x0000000b1c1c7211 */ /* 0x000fca00078e10ff */
[----:B--2---:R0:W-:Y:S04]  /*2690*/  STS [R28], R17 ;  /* 0x000000111c007388 */ /* 0x0041e80000000800 */
[----:B---3--:R0:W-:Y:S04]  /*26a0*/  STS [R28+0x100], R31 ;  /* 0x0001001f1c007388 */ /* 0x0081e80000000800 */
[----:B----4-:R0:W-:Y:S04]  /*26b0*/  STS [R28+0x80], R29 ;  /* 0x0000801d1c007388 */ /* 0x0101e80000000800 */
[----:B-----5:R0:W-:Y:S02]  /*26c0*/  STS [R28+0x180], R32 ;  /* 0x000180201c007388 */ /* 0x0201e40000000800 */
.L_x_25:
[----:B0---4-:R-:W-:Y:S05]  /*26d0*/  BSYNC.RECONVERGENT B1 ;  /* 0x0000000000017941 */ /* 0x011fea0003800200 */
.L_x_24:
[----:B------:R-:W0:Y:S01]  /*26e0*/  LDCU UR11, c[0x0][0x3a0] ;  /* 0x00007400ff0b77ac */ /* 0x000e220008000800 */
[----:B------:R-:W-:Y:S01]  /*26f0*/  BSSY.RECONVERGENT B1, `(.L_x_39) ;  /* 0x0000067000017945 */ /* 0x000fe20003800200 */
[----:B------:R-:W-:Y:S01]  /*2700*/  IMAD.MOV.U32 R34, RZ, RZ, RZ ;  /* 0x000000ffff227224 */ /* 0x000fe200078e00ff */
[----:B------:R-:W-:Y:S01]  /*2710*/  BAR.SYNC.DEFER_BLOCKING 0x0 ;  /* 0x0000000000007b1d */ /* 0x000fe20000010000 */
[----:B0-----:R-:W-:-:S13]  /*2720*/  ISETP.GE.AND P0, PT, R26, UR11, PT ;  /* 0x0000000b1a007c0c */ /* 0x001fda000bf06270 */
[----:B------:R-:W-:Y:S05]  /*2730*/  @P0 BRA `(.L_x_40) ;  /* 0x0000000400880947 */ /* 0x000fea0003800000 */
[----:B------:R-:W-:Y:S01]  /*2740*/  ISETP.GE.AND P0, PT, R23, 0x1, PT ;  /* 0x000000011700780c */ /* 0x000fe20003f06270 */
[----:B------:R-:W-:Y:S01]  /*2750*/  BSSY.RECONVERGENT B0, `(.L_x_41) ;  /* 0x000005e000007945 */ /* 0x000fe20003800200 */
[----:B------:R-:W-:-:S11]  /*2760*/  IMAD.MOV.U32 R34, RZ, RZ, RZ ;  /* 0x000000ffff227224 */ /* 0x000fd600078e00ff */
[----:B------:R-:W-:Y:S05]  /*2770*/  @!P0 BRA `(.L_x_42) ;  /* 0x00000004006c8947 */ /* 0x000fea0003800000 */
[----:B------:R-:W-:Y:S01]  /*2780*/  ISETP.GE.U32.AND P0, PT, R23, 0x8, PT ;  /* 0x000000081700780c */ /* 0x000fe20003f06070 */
[----:B------:R-:W-:Y:S01]  /*2790*/  BSSY.RECONVERGENT B2, `(.L_x_43) ;  /* 0x0000028000027945 */ /* 0x000fe20003800200 */
[----:B------:R-:W-:Y:S01]  /*27a0*/  MOV R34, RZ ;  /* 0x000000ff00227202 */ /* 0x000fe20000000f00 */
[----:B--23--:R-:W-:-:S10]  /*27b0*/  IMAD.MOV.U32 R17, RZ, RZ, RZ ;  /* 0x000000ffff117224 */ /* 0x00cfd400078e00ff */
[----:B------:R-:W-:Y:S05]  /*27c0*/  @!P0 BRA `(.L_x_44) ;  /* 0x0000000000908947 */ /* 0x000fea0003800000 */
[----:B------:R-:W-:Y:S01]  /*27d0*/  HFMA2 R17, -RZ, RZ, 0, 0 ;  /* 0x00000000ff117431 */ /* 0x000fe200000001ff */
[----:B------:R-:W-:Y:S01]  /*27e0*/  BSSY.RECONVERGENT B3, `(.L_x_45) ;  /* 0x0000021000037945 */ /* 0x000fe20003800200 */
[----:B------:R-:W-:-:S07]  /*27f0*/  IMAD.MOV.U32 R34, RZ, RZ, RZ ;  /* 0x000000ffff227224 */ /* 0x000fce00078e00ff */
.L_x_46:
[-CC-:B-1----:R-:W-:Y:S02]  /*2800*/  IMAD R19, R0, R23.reuse, R17.reuse ;  /* 0x0000001700137224 */ /* 0x182fe400078e0211 */
[----:B------:R-:W-:Y:S01]  /*2810*/  IMAD R18, R22, R23, R17 ;  /* 0x0000001716127224 */ /* 0x000fe200078e0211 */
[----:B------:R-:W-:Y:S01]  /*2820*/  IADD3 R17, PT, PT, R17, 0x8, RZ ;  /* 0x0000000811117810 */ /* 0x000fe20007ffe0ff */
[----:B------:R-:W-:Y:S02]  /*2830*/  IMAD R19, R19, 0x4, R20 ;  /* 0x0000000413137824 */ /* 0x000fe400078e0214 */
[----:B------:R-:W-:Y:S01]  /*2840*/  IMAD R18, R18, 0x4, R11 ;  /* 0x0000000412127824 */ /* 0x000fe200078e020b */
[----:B------:R-:W-:Y:S02]  /*2850*/  ISETP.NE.AND P0, PT, R17, R8, PT ;  /* 0x000000081100720c */ /* 0x000fe40003f05270 */
[----:B------:R-:W-:Y:S04]  /*2860*/  LDS R25, [R19] ;  /* 0x0000000013197984 */ /* 0x000fe80000000800 */
[----:B------:R-:W0:Y:S04]  /*2870*/  LDS R24, [R18] ;  /* 0x0000000012187984 */ /* 0x000e280000000800 */
[----:B------:R-:W-:Y:S04]  /*2880*/  LDS R31, [R19+0x4] ;  /* 0x00000400131f7984 */ /* 0x000fe80000000800 */
[----:B------:R-:W1:Y:S04]  /*2890*/  LDS R30, [R18+0x4] ;  /* 0x00000400121e7984 */ /* 0x000e680000000800 */
[----:B------:R-:W-:Y:S04]  /*28a0*/  LDS R29, [R19+0x8] ;  /* 0x00000800131d7984 */ /* 0x000fe80000000800 */
[----:B------:R-:W2:Y:S04]  /*28b0*/  LDS R28, [R18+0x8] ;  /* 0x00000800121c7984 */ /* 0x000ea80000000800 */
[----:B------:R-:W-:Y:S04]  /*28c0*/  LDS R32, [R19+0x14] ;  /* 0x0000140013207984 */ /* 0x000fe80000000800 */
[----:B------:R-:W-:Y:S04]  /*28d0*/  LDS R33, [R18+0x14] ;  /* 0x0000140012217984 */ /* 0x000fe80000000800 */
[----:B------:R-:W-:Y:S01]  /*28e0*/  LDS R35, [R18+0x1c] ;  /* 0x00001c0012237984 */ /* 0x000fe20000000800 */
[----:B0-----:R-:W-:-:S03]  /*28f0*/  FFMA R34, R25, R24, R34 ;  /* 0x0000001819227223 */ /* 0x001fc60000000022 */
[----:B------:R-:W-:Y:S04]  /*2900*/  LDS R24, [R19+0xc] ;  /* 0x00000c0013187984 */ /* 0x000fe80000000800 */
[----:B------:R-:W0:Y:S01]  /*2910*/  LDS R25, [R18+0xc] ;  /* 0x00000c0012197984 */ /* 0x000e220000000800 */
[----:B-1----:R-:W-:-:S03]  /*2920*/  FFMA R34, R31, R30, R34 ;  /* 0x0000001e1f227223 */ /* 0x002fc60000000022 */
[----:B------:R-:W-:Y:S04]  /*2930*/  LDS R30, [R19+0x10] ;  /* 0x00001000131e7984 */ /* 0x000fe80000000800 */
[----:B------:R-:W1:Y:S01]  /*2940*/  LDS R31, [R18+0x10] ;  /* 0x00001000121f7984 */ /* 0x000e620000000800 */
[----:B--2---:R-:W-:-:S03]  /*2950*/  FFMA R37, R29, R28, R34 ;  /* 0x0000001c1d257223 */ /* 0x004fc60000000022 */
[----:B------:R-:W-:Y:S04]  /*2960*/  LDS R28, [R19+0x18] ;  /* 0x00001800131c7984 */ /* 0x000fe80000000800 */
[----:B------:R-:W2:Y:S04]  /*2970*/  LDS R29, [R18+0x18] ;  /* 0x00001800121d7984 */ /* 0x000ea80000000800 */
[----:B------:R-:W3:Y:S01]  /*2980*/  LDS R34, [R19+0x1c] ;  /* 0x00001c0013227984 */ /* 0x000ee20000000800 */
[----:B0-----:R-:W-:-:S04]  /*2990*/  FFMA R25, R24, R25, R37 ;  /* 0x0000001918197223 */ /* 0x001fc80000000025 */
[----:B-1----:R-:W-:-:S04]  /*29a0*/  FFMA R25, R30, R31, R25 ;  /* 0x0000001f1e197223 */ /* 0x002fc80000000019 */
[----:B------:R-:W-:-:S04]  /*29b0*/  FFMA R25, R32, R33, R25 ;  /* 0x0000002120197223 */ /* 0x000fc80000000019 */
[----:B--2---:R-:W-:-:S04]  /*29c0*/  FFMA R25, R28, R29, R25 ;  /* 0x0000001d1c197223 */ /* 0x004fc80000000019 */
[----:B---3--:R-:W-:Y:S01]  /*29d0*/  FFMA R34, R34, R35, R25 ;  /* 0x0000002322227223 */ /* 0x008fe20000000019 */
[----:B------:R-:W-:Y:S06]  /*29e0*/  @P0 BRA `(.L_x_46) ;  /* 0xfffffffc00840947 */ /* 0x000fec000383ffff */
[----:B------:R-:W-:Y:S05]  /*29f0*/  BSYNC.RECONVERGENT B3 ;  /* 0x0000000000037941 */ /* 0x000fea0003800200 */
.L_x_45:
[----:B------:R-:W-:-:S07]  /*2a00*/  IMAD.MOV.U32 R17, RZ, RZ, R8 ;  /* 0x000000ffff117224 */ /* 0x000fce00078e0008 */
.L_x_44:
[----:B------:R-:W-:Y:S05]  /*2a10*/  BSYNC.RECONVERGENT B2 ;  /* 0x0000000000027941 */ /* 0x000fea0003800200 */
.L_x_43:
[----:B------:R-:W-:-:S13]  /*2a20*/  ISETP.NE.AND P0, PT, R5, RZ, PT ;  /* 0x000000ff0500720c */ /* 0x000fda0003f05270 */
[----:B------:R-:W-:Y:S05]  /*2a30*/  @!P0 BRA `(.L_x_42) ;  /* 0x0000000000bc8947 */ /* 0x000fea0003800000 */
[----:B-1----:R-:W-:Y:S01]  /*2a40*/  VIADD R18, R5, 0xffffffff ;  /* 0xffffffff05127836 */ /* 0x002fe20000000000 */
[----:B------:R-:W-:Y:S01]  /*2a50*/  BSSY.RECONVERGENT B2, `(.L_x_47) ;  /* 0x0000015000027945 */ /* 0x000fe20003800200 */
[----:B------:R-:W-:-:S03]  /*2a60*/  ISETP.NE.AND P1, PT, R6, RZ, PT ;  /* 0x000000ff0600720c */ /* 0x000fc60003f25270 */
[----:B------:R-:W-:-:S13]  /*2a70*/  ISETP.GE.U32.AND P0, PT, R18, 0x3, PT ;  /* 0x000000031200780c */ /* 0x000fda0003f06070 */
[----:B------:R-:W-:Y:S05]  /*2a80*/  @!P0 BRA `(.L_x_48) ;  /* 0x0000000000448947 */ /* 0x000fea0003800000 */
[-CC-:B------:R-:W-:Y:S02]  /*2a90*/  IMAD R19, R0, R23.reuse, R17.reuse ;  /* 0x0000001700137224 */ /* 0x180fe400078e0211 */
[----:B------:R-:W-:Y:S02]  /*2aa0*/  IMAD R18, R22, R23, R17 ;  /* 0x0000001716127224 */ /* 0x000fe400078e0211 */
[----:B------:R-:W-:Y:S01]  /*2ab0*/  VIADD R17, R17, 0x4 ;  /* 0x0000000411117836 */ /* 0x000fe20000000000 */
[----:B------:R-:W-:Y:S01]  /*2ac0*/  LEA R19, R19, R20, 0x2 ;  /* 0x0000001413137211 */ /* 0x000fe200078e10ff */
[----:B------:R-:W-:-:S04]  /*2ad0*/  IMAD R18, R18, 0x4, R11 ;  /* 0x0000000412127824 */ /* 0x000fc800078e020b */
[----:B------:R-:W-:Y:S04]  /*2ae0*/  LDS R25, [R19] ;  /* 0x0000000013197984 */ /* 0x000fe80000000800 */
[----:B------:R-:W0:Y:S04]  /*2af0*/  LDS R24, [R18] ;  /* 0x0000000012187984 */ /* 0x000e280000000800 */
[----:B------:R-:W-:Y:S04]  /*2b00*/  LDS R29, [R19+0x4] ;  /* 0x00000400131d7984 */ /* 0x000fe80000000800 */
[----:B------:R-:W1:Y:S04]  /*2b10*/  LDS R28, [R18+0x4] ;  /* 0x00000400121c7984 */ /* 0x000e680000000800 */
[----:B------:R-:W-:Y:S04]  /*2b20*/  LDS R31, [R19+0x8] ;  /* 0x00000800131f7984 */ /* 0x000fe80000000800 */
[----:B------:R-:W2:Y:S04]  /*2b30*/  LDS R30, [R18+0x8] ;  /* 0x00000800121e7984 */ /* 0x000ea80000000800 */
[----:B------:R-:W-:Y:S04]  /*2b40*/  LDS R33, [R19+0xc] ;  /* 0x00000c0013217984 */ /* 0x000fe80000000800 */
[----:B------:R-:W3:Y:S01]  /*2b50*/  LDS R32, [R18+0xc] ;  /* 0x00000c0012207984 */ /* 0x000ee20000000800 */
[----:B0-----:R-:W-:-:S04]  /*2b60*/  FFMA R24, R25, R24, R34 ;  /* 0x0000001819187223 */ /* 0x001fc80000000022 */
[----:B-1----:R-:W-:-:S04]  /*2b70*/  FFMA R24, R29, R28, R24 ;  /* 0x0000001c1d187223 */ /* 0x002fc80000000018 */
[----:B--2---:R-:W-:-:S04]  /*2b80*/  FFMA R24, R31, R30, R24 ;  /* 0x0000001e1f187223 */ /* 0x004fc80000000018 */
[----:B---3--:R-:W-:-:S07]  /*2b90*/  FFMA R34, R33, R32, R24 ;  /* 0x0000002021227223 */ /* 0x008fce0000000018 */
.L_x_48:
[----:B------:R-:W-:Y:S05]  /*2ba0*/  BSYNC.RECONVERGENT B2 ;  /* 0x0000000000027941 */ /* 0x000fea0003800200 */
.L_x_47:
[----:B------:R-:W-:Y:S05]  /*2bb0*/  @!P1 BRA `(.L_x_42) ;  /* 0x00000000005c9947 */ /* 0x000fea0003800000 */
[----:B------:R-:W-:Y:S01]  /*2bc0*/  ISETP.NE.AND P0, PT, R6, 0x1, PT ;  /* 0x000000010600780c */ /* 0x000fe20003f05270 */
[----:B------:R-:W-:Y:S01]  /*2bd0*/  BSSY.RECONVERGENT B2, `(.L_x_49) ;  /* 0x000000e000027945 */ /* 0x000fe20003800200 */
[----:B------:R-:W-:-:S11]  /*2be0*/  LOP3.LUT P1, RZ, R23, 0x1, RZ, 0xc0, !PT ;  /* 0x0000000117ff7812 */ /* 0x000fd6000782c0ff */
        /* <DEDUP_REMOVED lines=9> */
[----:B------:R-:W1:Y:S01]  /*2c80*/  LDS R24, [R18+0x4] ;  /* 0x0000040012187984 */ /* 0x000e620000000800 */
[----:B0-----:R-:W-:-:S04]  /*2c90*/  FFMA R19, R29, R19, R34 ;  /* 0x000000131d137223 */ /* 0x001fc80000000022 */
[----:B-1----:R-:W-:-:S07]  /*2ca0*/  FFMA R34, R28, R24, R19 ;  /* 0x000000181c227223 */ /* 0x002fce0000000013 */
.L_x_50:
[----:B------:R-:W-:Y:S05]  /*2cb0*/  BSYNC.RECONVERGENT B2 ;  /* 0x0000000000027941 */ /* 0x000fea0003800200 */
.L_x_49:
[-CC-:B------:R-:W-:Y:S02]  /*2cc0*/  @P1 IMAD R19, R0, R23.reuse, R17.reuse ;  /* 0x0000001700131224 */ /* 0x180fe400078e0211 */
[----:B------:R-:W-:-:S03]  /*2cd0*/  @P1 IMAD R18, R22, R23, R17 ;  /* 0x0000001716121224 */ /* 0x000fc600078e0211 */
[----:B------:R-:W-:Y:S01]  /*2ce0*/  @P1 LEA R19, R19, R20, 0x2 ;  /* 0x0000001413131211 */ /* 0x000fe200078e10ff */
[----:B------:R-:W-:-:S05]  /*2cf0*/  @P1 IMAD R18, R18, 0x4, R11 ;  /* 0x0000000412121824 */ /* 0x000fca00078e020b */
[----:B------:R-:W-:Y:S04]  /*2d00*/  @P1 LDS R19, [R19] ;  /* 0x0000000013131984 */ /* 0x000fe80000000800 */
[----:B------:R-:W0:Y:S02]  /*2d10*/  @P1 LDS R18, [R18] ;  /* 0x0000000012121984 */ /* 0x000e240000000800 */
[----:B0-----:R-:W-:-:S07]  /*2d20*/  @P1 FFMA R34, R19, R18, R34 ;  /* 0x0000001213221223 */ /* 0x001fce0000000022 */
.L_x_42:
[----:B------:R-:W-:Y:S05]  /*2d30*/  BSYNC.RECONVERGENT B0 ;  /* 0x0000000000007941 */ /* 0x000fea0003800200 */
.L_x_41:
[----:B------:R-:W0:Y:S02]  /*2d40*/  LDCU UR7, c[0x0][0x3a8] ;  /* 0x00007500ff0777ac */ /* 0x000e240008000800 */
[----:B0-----:R-:W-:-:S07]  /*2d50*/  FMUL R34, R34, UR7 ;  /* 0x0000000722227c20 */ /* 0x001fce0008400000 */
.L_x_40:
[----:B------:R-:W-:Y:S05]  /*2d60*/  BSYNC.RECONVERGENT B1 ;  /* 0x0000000000017941 */ /* 0x000fea0003800200 */
.L_x_39:
[----:B--23--:R-:W0:Y:S01]  /*2d70*/  SHFL.DOWN PT, R17, R34, 0x10, 0x1f ;  /* 0x0a001f0022117f89 */ /* 0x00ce2200000e0000 */
[C---:B------:R-:W-:Y:S02]  /*2d80*/  ISETP.GE.U32.AND P4, PT, R22.reuse, 0x10, PT ;  /* 0x000000101600780c */ /* 0x040fe40003f86070 */
[C---:B------:R-:W-:Y:S02]  /*2d90*/  ISETP.GE.U32.AND P3, PT, R22.reuse, 0x18, PT ;  /* 0x000000181600780c */ /* 0x040fe40003f66070 */
[C---:B------:R-:W-:Y:S02]  /*2da0*/  ISETP.GE.U32.AND P2, PT, R22.reuse, 0x1c, PT ;  /* 0x0000001c1600780c */ /* 0x040fe40003f46070 */
[C---:B------:R-:W-:Y:S02]  /*2db0*/  ISETP.GE.U32.AND P1, PT, R22.reuse, 0x1e, PT ;  /* 0x0000001e1600780c */ /* 0x040fe40003f26070 */
[----:B------:R-:W-:Y:S02]  /*2dc0*/  ISETP.GE.U32.AND P0, PT, R22, 0x1f, PT ;  /* 0x0000001f1600780c */ /* 0x000fe40003f06070 */
[----:B------:R-:W-:-:S02]  /*2dd0*/  FSETP.NEU.AND P5, PT, RZ, UR5, PT ;  /* 0x00000005ff007c0b */ /* 0x000fc4000bfad000 */
[----:B------:R-:W-:Y:S02]  /*2de0*/  ISETP.GE.AND P6, PT, R26, UR11, PT ;  /* 0x0000000b1a007c0c */ /* 0x000fe4000bfc6270 */
[----:B0-----:R-:W-:-:S04]  /*2df0*/  FMNMX R17, R17, R34, !PT ;  /* 0x0000002211117209 */ /* 0x001fc80007800000 */
[----:B------:R-:W-:-:S05]  /*2e00*/  FSEL R17, R17, R34, !P4 ;  /* 0x0000002211117208 */ /* 0x000fca0006000000 */
[----:B-1----:R-:W0:Y:S02]  /*2e10*/  SHFL.DOWN PT, R18, R17, 0x8, 0x1f ;  /* 0x09001f0011127f89 */ /* 0x002e2400000e0000 */
[----:B0-----:R-:W-:-:S04]  /*2e20*/  FMNMX R19, R17, R18, !PT ;  /* 0x0000001211137209 */ /* 0x001fc80007800000 */
[----:B------:R-:W-:-:S05]  /*2e30*/  FSEL R19, R19, R34, !P3 ;  /* 0x0000002213137208 */ /* 0x000fca0005800000 */
[----:B------:R-:W0:Y:S02]  /*2e40*/  SHFL.DOWN PT, R18, R19, 0x4, 0x1f ;  /* 0x08801f0013127f89 */ /* 0x000e2400000e0000 */
[----:B0-----:R-:W-:Y:S01]  /*2e50*/  FMNMX R25, R19, R18, !PT ;  /* 0x0000001213197209 */ /* 0x001fe20007800000 */
[----:B------:R-:W-:-:S03]  /*2e60*/  IMAD.MOV.U32 R19, RZ, RZ, RZ ;  /* 0x000000ffff137224 */ /* 0x000fc600078e00ff */
[----:B------:R-:W-:-:S05]  /*2e70*/  FSEL R25, R25, R34, !P2 ;  /* 0x0000002219197208 */ /* 0x000fca0005000000 */
[----:B------:R-:W0:Y:S02]  /*2e80*/  SHFL.DOWN PT, R18, R25, 0x2, 0x1f ;  /* 0x08401f0019127f89 */ /* 0x000e2400000e0000 */
[----:B0-----:R-:W-:-:S04]  /*2e90*/  FMNMX R29, R25, R18, !PT ;  /* 0x00000012191d7209 */ /* 0x001fc80007800000 */
[----:B------:R-:W-:-:S05]  /*2ea0*/  FSEL R29, R29, R34, !P1 ;  /* 0x000000221d1d7208 */ /* 0x000fca0004800000 */
[----:B------:R-:W0:Y:S02]  /*2eb0*/  SHFL.DOWN PT, R18, R29, 0x1, 0x1f ;  /* 0x08201f001d127f89 */ /* 0x000e2400000e0000 */
[----:B0-----:R-:W-:-:S04]  /*2ec0*/  FMNMX R17, R29, R18, !PT ;  /* 0x000000121d117209 */ /* 0x001fc80007800000 */
[----:B------:R-:W-:-:S04]  /*2ed0*/  FSEL R17, R17, R34, !P0 ;  /* 0x0000002211117208 */ /* 0x000fc80004000000 */
[----:B------:R-:W-:Y:S02]  /*2ee0*/  FMNMX R18, R17, UR10, !PT ;  /* 0x0000000a11127c09 */ /* 0x000fe4000f800000 */
[----:B------:R-:W-:-:S04]  /*2ef0*/  MOV R17, RZ ;  /* 0x000000ff00117202 */ /* 0x000fc80000000f00 */
[----:B------:R-:W0:Y:S02]  /*2f00*/  SHFL.IDX PT, R18, R18, RZ, 0x1f ;  /* 0x00001fff12127589 */ /* 0x000e2400000e0000 */
[----:B0-----:R-:W-:Y:S01]  /*2f10*/  R2UR UR10, R18 ;  /* 0x00000000120a72ca */ /* 0x001fe200000e0000 */
[----:B------:R-:W-:-:S14]  /*2f20*/  @!P5 BRA `(.L_x_51) ;  /* 0x000000000030d947 */ /* 0x000fdc0003800000 */
[----:B------:R-:W-:Y:S02]  /*2f30*/  IMAD.MOV.U32 R18, RZ, RZ, 0x3bbb989d ;  /* 0x3bbb989dff127424 */ /* 0x000fe400078e00ff */
[----:B------:R-:W-:Y:S01]  /*2f40*/  FADD R27, R27, -UR10 ;  /* 0x8000000a1b1b7e21 */ /* 0x000fe20008000000 */
[----:B------:R-:W-:-:S03]  /*2f50*/  IMAD.MOV.U32 R24, RZ, RZ, 0x437c0000 ;  /* 0x437c0000ff187424 */ /* 0x000fc600078e00ff */
[----:B------:R-:W-:-:S04]  /*2f60*/  FFMA.SAT R17, R27, R18, 0.5 ;  /* 0x3f0000001b117423 */ /* 0x000fc80000002012 */
[----:B------:R-:W-:-:S04]  /*2f70*/  FFMA.RM R17, R17, R24, 12582913 ;  /* 0x4b40000111117423 */ /* 0x000fc80000004018 */
[C---:B------:R-:W-:Y:S01]  /*2f80*/  FADD R18, R17.reuse, -12583039 ;  /* 0xcb40007f11127421 */ /* 0x040fe20000000000 */
[----:B------:R-:W-:-:S03]  /*2f90*/  SHF.L.U32 R17, R17, 0x17, RZ ;  /* 0x0000001711117819 */ /* 0x000fc600000006ff */
[----:B------:R-:W-:-:S04]  /*2fa0*/  FFMA R18, R27, 1.4426950216293334961, -R18 ;  /* 0x3fb8aa3b1b127823 */ /* 0x000fc80000000812 */
[----:B------:R-:W-:-:S06]  /*2fb0*/  FFMA R18, R27, 1.925963033500011079e-08, R18 ;  /* 0x32a570601b127823 */ /* 0x000fcc0000000012 */
[----:B------:R-:W0:Y:S02]  /*2fc0*/  MUFU.EX2 R18, R18 ;  /* 0x0000001200127308 */ /* 0x000e240000000800 */
[----:B0-----:R-:W-:-:S04]  /*2fd0*/  FMUL R17, R17, R18 ;  /* 0x0000001211117220 */ /* 0x001fc80000400000 */
[----:B------:R-:W-:-:S07]  /*2fe0*/  FMUL R17, R17, UR5 ;  /* 0x0000000511117c20 */ /* 0x000fce0008400000 */
.L_x_51:
[----:B------:R-:W-:Y:S04]  /*2ff0*/  BSSY.RECONVERGENT B0, `(.L_x_52) ;  /* 0x000000d000007945 */ /* 0x000fe80003800200 */
[----:B------:R-:W-:Y:S05]  /*3000*/  @P6 BRA `(.L_x_53) ;  /* 0x00000000002c6947 */ /* 0x000fea0003800000 */
        /* <DEDUP_REMOVED lines=8> */
[----:B------:R-:W-:-:S04]  /*3090*/  FFMA R25, R18, 1.925963033500011079e-08, R25 ;  /* 0x32a5706012197823 */ /* 0x000fc80000000019 */
[----:B------:R-:W0:Y:S02]  /*30a0*/  MUFU.EX2 R18, R25 ;  /* 0x0000001900127308 */ /* 0x000e240000000800 */
[----:B0-----:R-:W-:-:S07]  /*30b0*/  FMUL R19, R19, R18 ;  /* 0x0000001213137220 */ /* 0x001fce0000400000 */
.L_x_53:
[----:B------:R-:W-:Y:S05]  /*30c0*/  BSYNC.RECONVERGENT B0 ;  /* 0x0000000000007941 */ /* 0x000fea0003800200 */
.L_x_52:
[----:B------:R-:W-:-:S05]  /*30d0*/  IMAD.MOV.U32 R27, RZ, RZ, R19 ;  /* 0x000000ffff1b7224 */ /* 0x000fca00078e0013 */
[----:B------:R-:W0:Y:S02]  /*30e0*/  SHFL.DOWN PT, R18, R27, 0x10, 0x1f ;  /* 0x0a001f001b127f89 */ /* 0x000e2400000e0000 */
[----:B0-----:R-:W-:-:S05]  /*30f0*/  FADD R18, R18, R27 ;  /* 0x0000001b12127221 */ /* 0x001fca0000000000 */
[----:B------:R-:W-:-:S05]  /*3100*/  FSEL R18, R18, R27, !P4 ;  /* 0x0000001b12127208 */ /* 0x000fca0006000000 */
        /* <DEDUP_REMOVED lines=10> */
[----:B0-----:R-:W-:-:S04]  /*31b0*/  @!P0 FADD R27, R25, R28 ;  /* 0x0000001c191b8221 */ /* 0x001fc80000000000 */
[----:B------:R-:W-:-:S06]  /*31c0*/  FADD R18, R27, R17 ;  /* 0x000000111b127221 */ /* 0x000fcc0000000000 */
[----:B------:R-:W0:Y:S02]  /*31d0*/  SHFL.IDX PT, R18, R18, RZ, 0x1f ;  /* 0x00001fff12127589 */ /* 0x000e2400000e0000 */
[----:B0-----:R-:W-:Y:S01]  /*31e0*/  R2UR UR5, R18 ;  /* 0x00000000120572ca */ /* 0x001fe200000e0000 */
[----:B------:R-:W-:-:S14]  /*31f0*/  @P6 BRA `(.L_x_54) ;  /* 0x0000001400746947 */ /* 0x000fdc0003800000 */
[----:B------:R-:W-:Y:S02]  /*3200*/  HFMA2 R18, -RZ, RZ, 3.7421875, 0 ;  /* 0x437c0000ff127431 */ /* 0x000fe400000001ff */
[----:B------:R-:W-:Y:S02]  /*3210*/  IMAD.MOV.U32 R19, RZ, RZ, 0x3bbb989d ;  /* 0x3bbb989dff137424 */ /* 0x000fe400078e00ff */
[----:B------:R-:W-:Y:S01]  /*3220*/  FADD R34, R34, -UR10 ;  /* 0x8000000a22227e21 */ /* 0x000fe20008000000 */
[----:B------:R-:W-:Y:S01]  /*3230*/  IMAD.U32 R24, RZ, RZ, UR5 ;  /* 0x00000005ff187e24 */ /* 0x000fe2000f8e00ff */
[----:B------:R-:W-:Y:S01]  /*3240*/  ISETP.GE.AND P2, PT, R23, 0x1, PT ;  /* 0x000000011700780c */ /* 0x000fe20003f46270 */
[----:B------:R-:W-:Y:S01]  /*3250*/  BSSY.RECONVERGENT B0, `(.L_x_55) ;  /* 0x0000015000007945 */ /* 0x000fe20003800200 */
[----:B------:R-:W-:-:S04]  /*3260*/  FFMA.SAT R19, R34, R19, 0.5 ;  /* 0x3f00000022137423 */ /* 0x000fc80000002013 */
[----:B------:R-:W-:Y:S02]  /*3270*/  FFMA.RM R18, R19, R18, 12582913 ;  /* 0x4b40000113127423 */ /* 0x000fe40000004012 */
[----:B------:R-:W0:Y:S02]  /*3280*/  MUFU.RCP R19, UR5 ;  /* 0x0000000500137d08 */ /* 0x000e240008001000 */
[C---:B------:R-:W-:Y:S01]  /*3290*/  FADD R25, R18.reuse, -12583039 ;  /* 0xcb40007f12197421 */ /* 0x040fe20000000000 */
[----:B------:R-:W-:-:S03]  /*32a0*/  IMAD.SHL.U32 R18, R18, 0x800000, RZ ;  /* 0x0080000012127824 */ /* 0x000fc600078e00ff */
[----:B------:R-:W-:-:S04]  /*32b0*/  FFMA R25, R34, 1.4426950216293334961, -R25 ;  /* 0x3fb8aa3b22197823 */ /* 0x000fc80000000819 */
[----:B------:R-:W-:-:S06]  /*32c0*/  FFMA R25, R34, 1.925963033500011079e-08, R25 ;  /* 0x32a5706022197823 */ /* 0x000fcc0000000019 */
[----:B------:R-:W1:Y:S01]  /*32d0*/  MUFU.EX2 R25, R25 ;  /* 0x0000001900197308 */ /* 0x000e620000000800 */
[----:B0-----:R-:W-:-:S04]  /*32e0*/  FFMA R24, R19, -R24, 1 ;  /* 0x3f80000013187423 */ /* 0x001fc80000000818 */
[----:B------:R-:W-:Y:S01]  /*32f0*/  FFMA R19, R19, R24, R19 ;  /* 0x0000001813137223 */ /* 0x000fe20000000013 */
[----:B-1----:R-:W-:-:S04]  /*3300*/  FMUL R18, R18, R25 ;  /* 0x0000001912127220 */ /* 0x002fc80000400000 */
[----:B------:R-:W0:Y:S01]  /*3310*/  FCHK P0, R18, UR5 ;  /* 0x0000000512007d02 */ /* 0x000e220008000000 */
[----:B------:R-:W-:-:S04]  /*3320*/  FFMA R24, R18, R19, RZ ;  /* 0x0000001312187223 */ /* 0x000fc800000000ff */
[----:B------:R-:W-:-:S04]  /*3330*/  FFMA R23, R24, -UR5, R18 ;  /* 0x8000000518177c23 */ /* 0x000fc80008000012 */
[----:B------:R-:W-:Y:S01]  /*3340*/  FFMA R23, R19, R23, R24 ;  /* 0x0000001713177223 */ /* 0x000fe20000000018 */
[----:B0-----:R-:W-:Y:S06]  /*3350*/  @!P0 BRA `(.L_x_56) ;  /* 0x0000000000108947 */ /* 0x001fec0003800000 */
[----:B------:R-:W-:Y:S02]  /*3360*/  MOV R19, UR5 ;  /* 0x0000000500137c02 */ /* 0x000fe40008000f00 */
[----:B------:R-:W-:-:S07]  /*3370*/  MOV R23, 0x3390 ;  /* 0x0000339000177802 */ /* 0x000fce0000000f00 */
[----:B------:R-:W-:Y:S05]  /*3380*/  CALL.REL.NOINC `($__internal_0_$__cuda_sm3x_div_rn_noftz_f32_slowpath) ;  /* 0x0000002000687944 */ /* 0x000fea0003c00000 */
[----:B------:R-:W-:-:S07]  /*3390*/  IMAD.MOV.U32 R23, RZ, RZ, R24 ;  /* 0x000000ffff177224 */ /* 0x000fce00078e0018 */
.L_x_56:
[----:B------:R-:W-:Y:S05]  /*33a0*/  BSYNC.RECONVERGENT B0 ;  /* 0x0000000000007941 */ /* 0x000fea0003800200 */
.L_x_55:
[----:B------:R-:W-:Y:S05]  /*33b0*/  @!P2 BRA `(.L_x_54) ;  /* 0x000000140004a947 */ /* 0x000fea0003800000 */
[----:B------:R-:W0:Y:S01]  /*33c0*/  LDCU UR7, c[0x0][0x3a4] ;  /* 0x00007480ff0777ac */ /* 0x000e220008000800 */
[----:B------:R-:W-:Y:S01]  /*33d0*/  ISETP.GE.U32.AND P0, PT, R4, 0xf, PT ;  /* 0x0000000f0400780c */ /* 0x000fe20003f06070 */
[----:B------:R-:W-:Y:S01]  /*33e0*/  BSSY B1, `(.L_x_57) ;  /* 0x0000094000017945 */ /* 0x000fe20003800000 */
[----:B------:R-:W-:Y:S01]  /*33f0*/  MOV R27, RZ ;  /* 0x000000ff001b7202 */ /* 0x000fe20000000f00 */
[----:B0-----:R-:W-:-:S04]  /*3400*/  IMAD.U32 R25, RZ, RZ, UR7 ;  /* 0x00000007ff197e24 */ /* 0x001fc8000f8e00ff */
[----:B------:R-:W-:-:S06]  /*3410*/  IMAD R24, R26, R25, RZ ;  /* 0x000000191a187224 */ /* 0x000fcc00078e02ff */
[----:B------:R-:W-:Y:S05]  /*3420*/  @!P0 BRA `(.L_x_58) ;  /* 0x00000008003c8947 */ /* 0x000fea0003800000 */
[----:B------:R-:W-:Y:S01]  /*3430*/  BSSY B0, `(.L_x_59) ;  /* 0x000008d000007945 */ /* 0x000fe20003800000 */
[----:B------:R-:W-:-:S07]  /*3440*/  IMAD.MOV.U32 R27, RZ, RZ, RZ ;  /* 0x000000ffff1b7224 */ /* 0x000fce00078e00ff */
.L_x_92:
[----:B------:R-:W0:Y:S01]  /*3450*/  LDC.64 R28, c[0x0][0x390] ;  /* 0x0000e400ff1c7b82 */ /* 0x000e220000000a00 */
[----:B------:R-:W-:-:S04]  /*3460*/  IMAD.IADD R19, R24, 0x1, R27 ;  /* 0x0000000118137824 */ /* 0x000fc800078e021b */
[----:B0-----:R-:W-:-:S05]  /*3470*/  IMAD.WIDE.U32 R28, R19, 0x4, R28 ;  /* 0x00000004131c7825 */ /* 0x001fca00078e001c */
[----:B------:R-:W2:Y:S01]  /*3480*/  LDG.E.CONSTANT R18, desc[UR8][R28.64] ;  /* 0x000000081c127981 */ /* 0x000ea2000c1e9900 */
[----:B------:R-:W-:Y:S05]  /*3490*/  YIELD ;  /* 0x0000000000007946 */ /* 0x000fea0003800000 */
[----:B------:R-:W0:Y:S01]  /*34a0*/  LDCU UR7, c[0x0][0x3a4] ;  /* 0x00007480ff0777ac */ /* 0x000e220008000800 */
[----:B------:R-:W-:Y:S01]  /*34b0*/  BSSY.RECONVERGENT B2, `(.L_x_60) ;  /* 0x0000009000027945 */ /* 0x000fe20003800200 */
[----:B0-----:R-:W-:-:S05]  /*34c0*/  MOV R25, UR7 ;  /* 0x0000000700197c02 */ /* 0x001fca0008000f00 */
[----:B------:R-:W-:-:S04]  /*34d0*/  IMAD R19, R0, R25, R27 ;  /* 0x0000001900137224 */ /* 0x000fc800078e021b */
[----:B------:R-:W-:Y:S02]  /*34e0*/  IMAD R26, R19, 0x4, R16 ;  /* 0x00000004131a7824 */ /* 0x000fe400078e0210 */
[----:B--2---:R-:W-:-:S07]  /*34f0*/  FMUL R31, R18, R23 ;  /* 0x00000017121f7220 */ /* 0x004fce0000400000 */
.L_x_61:
[----:B------:R-:W0:Y:S02]  /*3500*/  LDS R18, [R26] ;  /* 0x000000001a127984 */ /* 0x000e240000000800 */
[----:B0-----:R-:W-:-:S05]  /*3510*/  FADD R19, R31, R18 ;  /* 0x000000121f137221 */ /* 0x001fca0000000000 */
[----:B------:R-:W0:Y:S02]  /*3520*/  ATOMS.CAST.SPIN P0, [R26], R18, R19 ;  /* 0x000000121a00758d */ /* 0x000e240001800013 */
[----:B0-----:R-:W-:Y:S05]  /*3530*/  @!P0 BRA `(.L_x_61) ;  /* 0xfffffffc00f08947 */ /* 0x001fea000383ffff */
[----:B------:R-:W-:Y:S05]  /*3540*/  BSYNC.RECONVERGENT B2 ;  /* 0x0000000000027941 */ /* 0x000fea0003800200 */
.L_x_60:
[----:B------:R-:W2:Y:S01]  /*3550*/  LDG.E.CONSTANT R18, desc[UR8][R28.64+0x4] ;  /* 0x000004081c127981 */ /* 0x000ea2000c1e9900 */
[----:B------:R-:W-:Y:S01]  /*3560*/  BSSY.RECONVERGENT B2, `(.L_x_62) ;  /* 0x0000006000027945 */ /* 0x000fe20003800200 */
[----:B--2---:R-:W-:-:S07]  /*3570*/  FMUL R31, R18, R23 ;  /* 0x00000017121f7220 */ /* 0x004fce0000400000 */
.L_x_63:
[----:B------:R-:W0:Y:S02]  /*3580*/  LDS R18, [R26+0x4] ;  /* 0x000004001a127984 */ /* 0x000e240000000800 */
[----:B0-----:R-:W-:-:S05]  /*3590*/  FADD R19, R31, R18 ;  /* 0x000000121f137221 */ /* 0x001fca0000000000 */
[----:B------:R-:W0:Y:S02]  /*35a0*/  ATOMS.CAST.SPIN P0, [R26+0x4], R18, R19 ;  /* 0x000004121a00758d */ /* 0x000e240001800013 */
[----:B0-----:R-:W-:Y:S05]  /*35b0*/  @!P0 BRA `(.L_x_63) ;  /* 0xfffffffc00f08947 */ /* 0x001fea000383ffff */
[----:B------:R-:W-:Y:S05]  /*35c0*/  BSYNC.RECONVERGENT B2 ;  /* 0x0000000000027941 */ /* 0x000fea0003800200 */
.L_x_62:
[----:B------:R-:W2:Y:S01]  /*35d0*/  LDG.E.CONSTANT R18, desc[UR8][R28.64+0x8] ;  /* 0x000008081c127981 */ /* 0x000ea2000c1e9900 */
[----:B------:R-:W-:Y:S01]  /*35e0*/  BSSY.RECONVERGENT B2, `(.L_x_64) ;  /* 0x0000006000027945 */ /* 0x000fe20003800200 */
[----:B--2---:R-:W-:-:S07]  /*35f0*/  FMUL R31, R18, R23 ;  /* 0x00000017121f7220 */ /* 0x004fce0000400000 */
.L_x_65:
[----:B------:R-:W0:Y:S02]  /*3600*/  LDS R18, [R26+0x8] ;  /* 0x000008001a127984 */ /* 0x000e240000000800 */
[----:B0-----:R-:W-:-:S05]  /*3610*/  FADD R19, R31, R18 ;  /* 0x000000121f137221 */ /* 0x001fca0000000000 */
[----:B------:R-:W0:Y:S02]  /*3620*/  ATOMS.CAST.SPIN P0, [R26+0x8], R18, R19 ;  /* 0x000008121a00758d */ /* 0x000e240001800013 */
[----:B0-----:R-:W-:Y:S05]  /*3630*/  @!P0 BRA `(.L_x_65) ;  /* 0xfffffffc00f08947 */ /* 0x001fea000383ffff */
[----:B------:R-:W-:Y:S05]  /*3640*/  BSYNC.RECONVERGENT B2 ;  /* 0x0000000000027941 */ /* 0x000fea0003800200 */
.L_x_64:
[----:B------:R-:W2:Y:S01]  /*3650*/  LDG.E.CONSTANT R18, desc[UR8][R28.64+0xc] ;  /* 0x00000c081c127981 */ /* 0x000ea2000c1e9900 */
[----:B------:R-:W-:Y:S01]  /*3660*/  BSSY.RECONVERGENT B2, `(.L_x_66) ;  /* 0x0000006000027945 */ /* 0x000fe20003800200 */
[----:B--2---:R-:W-:-:S07]  /*3670*/  FMUL R31, R18, R23 ;  /* 0x00000017121f7220 */ /* 0x004fce0000400000 */
.L_x_67:
[----:B------:R-:W0:Y:S02]  /*3680*/  LDS R18, [R26+0xc] ;  /* 0x00000c001a127984 */ /* 0x000e240000000800 */
[----:B0-----:R-:W-:-:S05]  /*3690*/  FADD R19, R31, R18 ;  /* 0x000000121f137221 */ /* 0x001fca0000000000 */
[----:B------:R-:W0:Y:S02]  /*36a0*/  ATOMS.CAST.SPIN P0, [R26+0xc], R18, R19 ;  /* 0x00000c121a00758d */ /* 0x000e240001800013 */
[----:B0-----:R-:W-:Y:S05]  /*36b0*/  @!P0 BRA `(.L_x_67) ;  /* 0xfffffffc00f08947 */ /* 0x001fea000383ffff */
[----:B------:R-:W-:Y:S05]  /*36c0*/  BSYNC.RECONVERGENT B2 ;  /* 0x0000000000027941 */ /* 0x000fea0003800200 */
.L_x_66:
[----:B------:R-:W2:Y:S01]  /*36d0*/  LDG.E.CONSTANT R18, desc[UR8][R28.64+0x10] ;  /* 0x000010081c127981 */ /* 0x000ea2000c1e9900 */
[----:B------:R-:W-:Y:S01]  /*36e0*/  BSSY.RECONVERGENT B2, `(.L_x_68) ;  /* 0x0000006000027945 */ /* 0x000fe20003800200 */
[----:B--2---:R-:W-:-:S07]  /*36f0*/  FMUL R31, R18, R23 ;  /* 0x00000017121f7220 */ /* 0x004fce0000400000 */
.L_x_69:
[----:B------:R-:W0:Y:S02]  /*3700*/  LDS R18, [R26+0x10] ;  /* 0x000010001a127984 */ /* 0x000e240000000800 */
[----:B0-----:R-:W-:-:S05]  /*3710*/  FADD R19, R31, R18 ;  /* 0x000000121f137221 */ /* 0x001fca0000000000 */
[----:B------:R-:W0:Y:S02]  /*3720*/  ATOMS.CAST.SPIN P0, [R26+0x10], R18, R19 ;  /* 0x000010121a00758d */ /* 0x000e240001800013 */
[----:B0-----:R-:W-:Y:S05]  /*3730*/  @!P0 BRA `(.L_x_69) ;  /* 0xfffffffc00f08947 */ /* 0x001fea000383ffff */
[----:B------:R-:W-:Y:S05]  /*3740*/  BSYNC.RECONVERGENT B2 ;  /* 0x0000000000027941 */ /* 0x000fea0003800200 */
.L_x_68:
[----:B------:R-:W2:Y:S01]  /*3750*/  LDG.E.CONSTANT R18, desc[UR8][R28.64+0x14] ;  /* 0x000014081c127981 */ /* 0x000ea2000c1e9900 */
[----:B------:R-:W-:Y:S01]  /*3760*/  BSSY.RECONVERGENT B2, `(.L_x_70) ;  /* 0x0000006000027945 */ /* 0x000fe20003800200 */
[----:B--2---:R-:W-:-:S07]  /*3770*/  FMUL R31, R18, R23 ;  /* 0x00000017121f7220 */ /* 0x004fce0000400000 */
.L_x_71:
[----:B------:R-:W0:Y:S02]  /*3780*/  LDS R18, [R26+0x14] ;  /* 0x000014001a127984 */ /* 0x000e240000000800 */
[----:B0-----:R-:W-:-:S05]  /*3790*/  FADD R19, R31, R18 ;  /* 0x000000121f137221 */ /* 0x001fca0000000000 */
[----:B------:R-:W0:Y:S02]  /*37a0*/  ATOMS.CAST.SPIN P0, [R26+0x14], R18, R19 ;  /* 0x000014121a00758d */ /* 0x000e240001800013 */
[----:B0-----:R-:W-:Y:S05]  /*37b0*/  @!P0 BRA `(.L_x_71) ;  /* 0xfffffffc00f08947 */ /* 0x001fea000383ffff */
[----:B------:R-:W-:Y:S05]  /*37c0*/  BSYNC.RECONVERGENT B2 ;  /* 0x0000000000027941 */ /* 0x000fea0003800200 */
.L_x_70:
[----:B------:R-:W2:Y:S01]  /*37d0*/  LDG.E.CONSTANT R18, desc[UR8][R28.64+0x18] ;  /* 0x000018081c127981 */ /* 0x000ea2000c1e9900 */
[----:B------:R-:W-:Y:S01]  /*37e0*/  BSSY.RECONVERGENT B2, `(.L_x_72) ;  /* 0x0000006000027945 */ /* 0x000fe20003800200 */
[----:B--2---:R-:W-:-:S07]  /*37f0*/  FMUL R31, R18, R23 ;  /* 0x00000017121f7220 */ /* 0x004fce0000400000 */
.L_x_73:
[----:B------:R-:W0:Y:S02]  /*3800*/  LDS R18, [R26+0x18] ;  /* 0x000018001a127984 */ /* 0x000e240000000800 */
[----:B0-----:R-:W-:-:S05]  /*3810*/  FADD R19, R31, R18 ;  /* 0x000000121f137221 */ /* 0x001fca0000000000 */
[----:B------:R-:W0:Y:S02]  /*3820*/  ATOMS.CAST.SPIN P0, [R26+0x18], R18, R19 ;  /* 0x000018121a00758d */ /* 0x000e240001800013 */
[----:B0-----:R-:W-:Y:S05]  /*3830*/  @!P0 BRA `(.L_x_73) ;  /* 0xfffffffc00f08947 */ /* 0x001fea000383ffff */
[----:B------:R-:W-:Y:S05]  /*3840*/  BSYNC.RECONVERGENT B2 ;  /* 0x0000000000027941 */ /* 0x000fea0003800200 */
.L_x_72:
[----:B------:R-:W2:Y:S01]  /*3850*/  LDG.E.CONSTANT R18, desc[UR8][R28.64+0x1c] ;  /* 0x00001c081c127981 */ /* 0x000ea2000c1e9900 */
[----:B------:R-:W-:Y:S01]  /*3860*/  BSSY.RECONVERGENT B2, `(.L_x_74) ;  /* 0x0000006000027945 */ /* 0x000fe20003800200 */
[----:B--2---:R-:W-:-:S07]  /*3870*/  FMUL R31, R18, R23 ;  /* 0x00000017121f7220 */ /* 0x004fce0000400000 */
.L_x_75:
[----:B------:R-:W0:Y:S02]  /*3880*/  LDS R18, [R26+0x1c] ;  /* 0x00001c001a127984 */ /* 0x000e240000000800 */
[----:B0-----:R-:W-:-:S05]  /*3890*/  FADD R19, R31, R18 ;  /* 0x000000121f137221 */ /* 0x001fca0000000000 */
[----:B------:R-:W0:Y:S02]  /*38a0*/  ATOMS.CAST.SPIN P0, [R26+0x1c], R18, R19 ;  /* 0x00001c121a00758d */ /* 0x000e240001800013 */
[----:B0-----:R-:W-:Y:S05]  /*38b0*/  @!P0 BRA `(.L_x_75) ;  /* 0xfffffffc00f08947 */ /* 0x001fea000383ffff */
[----:B------:R-:W-:Y:S05]  /*38c0*/  BSYNC.RECONVERGENT B2 ;  /* 0x0000000000027941 */ /* 0x000fea0003800200 */
.L_x_74:
[----:B------:R-:W2:Y:S01]  /*38d0*/  LDG.E.CONSTANT R18, desc[UR8][R28.64+0x20] ;  /* 0x000020081c127981 */ /* 0x000ea2000c1e9900 */
[----:B------:R-:W-:Y:S01]  /*38e0*/  BSSY.RECONVERGENT B2, `(.L_x_76) ;  /* 0x0000006000027945 */ /* 0x000fe20003800200 */
[----:B--2---:R-:W-:-:S07]  /*38f0*/  FMUL R31, R18, R23 ;  /* 0x00000017121f7220 */ /* 0x004fce0000400000 */
.L_x_77:
[----:B------:R-:W0:Y:S02]  /*3900*/  LDS R18, [R26+0x20] ;  /* 0x000020001a127984 */ /* 0x000e240000000800 */
[----:B0-----:R-:W-:-:S05]  /*3910*/  FADD R19, R31, R18 ;  /* 0x000000121f137221 */ /* 0x001fca0000000000 */
[----:B------:R-:W0:Y:S02]  /*3920*/  ATOMS.CAST.SPIN P0, [R26+0x20], R18, R19 ;  /* 0x000020121a00758d */ /* 0x000e240001800013 */
[----:B0-----:R-:W-:Y:S05]  /*3930*/  @!P0 BRA `(.L_x_77) ;  /* 0xfffffffc00f08947 */ /* 0x001fea000383ffff */
[----:B------:R-:W-:Y:S05]  /*3940*/  BSYNC.RECONVERGENT B2 ;  /* 0x0000000000027941 */ /* 0x000fea0003800200 */
.L_x_76:
[----:B------:R-:W2:Y:S01]  /*3950*/  LDG.E.CONSTANT R18, desc[UR8][R28.64+0x24] ;  /* 0x000024081c127981 */ /* 0x000ea2000c1e9900 */
[----:B------:R-:W-:Y:S01]  /*3960*/  BSSY.RECONVERGENT B2, `(.L_x_78) ;  /* 0x0000006000027945 */ /* 0x000fe20003800200 */
[----:B--2---:R-:W-:-:S07]  /*3970*/  FMUL R31, R18, R23 ;  /* 0x00000017121f7220 */ /* 0x004fce0000400000 */
.L_x_79:
[----:B------:R-:W0:Y:S02]  /*3980*/  LDS R18, [R26+0x24] ;  /* 0x000024001a127984 */ /* 0x000e240000000800 */
[----:B0-----:R-:W-:-:S05]  /*3990*/  FADD R19, R31, R18 ;  /* 0x000000121f137221 */ /* 0x001fca0000000000 */
[----:B------:R-:W0:Y:S02]  /*39a0*/  ATOMS.CAST.SPIN P0, [R26+0x24], R18, R19 ;  /* 0x000024121a00758d */ /* 0x000e240001800013 */
[----:B0-----:R-:W-:Y:S05]  /*39b0*/  @!P0 BRA `(.L_x_79) ;  /* 0xfffffffc00f08947 */ /* 0x001fea000383ffff */
[----:B------:R-:W-:Y:S05]  /*39c0*/  BSYNC.RECONVERGENT B2 ;  /* 0x0000000000027941 */ /* 0x000fea0003800200 */
.L_x_78:
[----:B------:R-:W2:Y:S01]  /*39d0*/  LDG.E.CONSTANT R18, desc[UR8][R28.64+0x28] ;  /* 0x000028081c127981 */ /* 0x000ea2000c1e9900 */
[----:B------:R-:W-:Y:S01]  /*39e0*/  BSSY.RECONVERGENT B2, `(.L_x_80) ;  /* 0x0000006000027945 */ /* 0x000fe20003800200 */
[----:B--2---:R-:W-:-:S07]  /*39f0*/  FMUL R31, R18, R23 ;  /* 0x00000017121f7220 */ /* 0x004fce0000400000 */
.L_x_81:
[----:B------:R-:W0:Y:S02]  /*3a00*/  LDS R18, [R26+0x28] ;  /* 0x000028001a127984 */ /* 0x000e240000000800 */
[----:B0-----:R-:W-:-:S05]  /*3a10*/  FADD R19, R31, R18 ;  /* 0x000000121f137221 */ /* 0x001fca0000000000 */
[----:B------:R-:W0:Y:S02]  /*3a20*/  ATOMS.CAST.SPIN P0, [R26+0x28], R18, R19 ;  /* 0x000028121a00758d */ /* 0x000e240001800013 */
[----:B0-----:R-:W-:Y:S05]  /*3a30*/  @!P0 BRA `(.L_x_81) ;  /* 0xfffffffc00f08947 */ /* 0x001fea000383ffff */
[----:B------:R-:W-:Y:S05]  /*3a40*/  BSYNC.RECONVERGENT B2 ;  /* 0x0000000000027941 */ /* 0x000fea0003800200 */
.L_x_80:
[----:B------:R-:W2:Y:S01]  /*3a50*/  LDG.E.CONSTANT R18, desc[UR8][R28.64+0x2c] ;  /* 0x00002c081c127981 */ /* 0x000ea2000c1e9900 */
[----:B------:R-:W-:Y:S01]  /*3a60*/  BSSY.RECONVERGENT B2, `(.L_x_82) ;  /* 0x0000006000027945 */ /* 0x000fe20003800200 */
[----:B--2---:R-:W-:-:S07]  /*3a70*/  FMUL R31, R18, R23 ;  /* 0x00000017121f7220 */ /* 0x004fce0000400000 */
.L_x_83:
[----:B------:R-:W0:Y:S02]  /*3a80*/  LDS R18, [R26+0x2c] ;  /* 0x00002c001a127984 */ /* 0x000e240000000800 */
[----:B0-----:R-:W-:-:S05]  /*3a90*/  FADD R19, R31, R18 ;  /* 0x000000121f137221 */ /* 0x001fca0000000000 */
[----:B------:R-:W0:Y:S02]  /*3aa0*/  ATOMS.CAST.SPIN P0, [R26+0x2c], R18, R19 ;  /* 0x00002c121a00758d */ /* 0x000e240001800013 */
[----:B0-----:R-:W-:Y:S05]  /*3ab0*/  @!P0 BRA `(.L_x_83) ;  /* 0xfffffffc00f08947 */ /* 0x001fea000383ffff */
[----:B------:R-:W-:Y:S05]  /*3ac0*/  BSYNC.RECONVERGENT B2 ;  /* 0x0000000000027941 */ /* 0x000fea0003800200 */
.L_x_82:
[----:B------:R-:W2:Y:S01]  /*3ad0*/  LDG.E.CONSTANT R18, desc[UR8][R28.64+0x30] ;  /* 0x000030081c127981 */ /* 0x000ea2000c1e9900 */
[----:B------:R-:W-:Y:S01]  /*3ae0*/  BSSY.RECONVERGENT B2, `(.L_x_84) ;  /* 0x0000006000027945 */ /* 0x000fe20003800200 */
[----:B--2---:R-:W-:-:S07]  /*3af0*/  FMUL R31, R18, R23 ;  /* 0x00000017121f7220 */ /* 0x004fce0000400000 */
.L_x_85:
[----:B------:R-:W0:Y:S02]  /*3b00*/  LDS R18, [R26+0x30] ;  /* 0x000030001a127984 */ /* 0x000e240000000800 */
[----:B0-----:R-:W-:-:S05]  /*3b10*/  FADD R19, R31, R18 ;  /* 0x000000121f137221 */ /* 0x001fca0000000000 */
[----:B------:R-:W0:Y:S02]  /*3b20*/  ATOMS.CAST.SPIN P0, [R26+0x30], R18, R19 ;  /* 0x000030121a00758d */ /* 0x000e240001800013 */
[----:B0-----:R-:W-:Y:S05]  /*3b30*/  @!P0 BRA `(.L_x_85) ;  /* 0xfffffffc00f08947 */ /* 0x001fea000383ffff */
[----:B------:R-:W-:Y:S05]  /*3b40*/  BSYNC.RECONVERGENT B2 ;  /* 0x0000000000027941 */ /* 0x000fea0003800200 */
.L_x_84:
[----:B------:R-:W2:Y:S01]  /*3b50*/  LDG.E.CONSTANT R18, desc[UR8][R28.64+0x34] ;  /* 0x000034081c127981 */ /* 0x000ea2000c1e9900 */
[----:B------:R-:W-:Y:S01]  /*3b60*/  BSSY.RECONVERGENT B2, `(.L_x_86) ;  /* 0x0000006000027945 */ /* 0x000fe20003800200 */
[----:B--2---:R-:W-:-:S07]  /*3b70*/  FMUL R31, R18, R23 ;  /* 0x00000017121f7220 */ /* 0x004fce0000400000 */
.L_x_87:
[----:B------:R-:W0:Y:S02]  /*3b80*/  LDS R18, [R26+0x34] ;  /* 0x000034001a127984 */ /* 0x000e240000000800 */
[----:B0-----:R-:W-:-:S05]  /*3b90*/  FADD R19, R31, R18 ;  /* 0x000000121f137221 */ /* 0x001fca0000000000 */
[----:B------:R-:W0:Y:S02]  /*3ba0*/  ATOMS.CAST.SPIN P0, [R26+0x34], R18, R19 ;  /* 0x000034121a00758d */ /* 0x000e240001800013 */
[----:B0-----:R-:W-:Y:S05]  /*3bb0*/  @!P0 BRA `(.L_x_87) ;  /* 0xfffffffc00f08947 */ /* 0x001fea000383ffff */
[----:B------:R-:W-:Y:S05]  /*3bc0*/  BSYNC.RECONVERGENT B2 ;  /* 0x0000000000027941 */ /* 0x000fea0003800200 */
.L_x_86:
[----:B------:R-:W2:Y:S01]  /*3bd0*/  LDG.E.CONSTANT R18, desc[UR8][R28.64+0x38] ;  /* 0x000038081c127981 */ /* 0x000ea2000c1e9900 */
[----:B------:R-:W-:Y:S01]  /*3be0*/  BSSY.RECONVERGENT B2, `(.L_x_88) ;  /* 0x0000006000027945 */ /* 0x000fe20003800200 */
[----:B--2---:R-:W-:-:S07]  /*3bf0*/  FMUL R31, R18, R23 ;  /* 0x00000017121f7220 */ /* 0x004fce0000400000 */
.L_x_89:
[----:B------:R-:W0:Y:S02]  /*3c00*/  LDS R18, [R26+0x38] ;  /* 0x000038001a127984 */ /* 0x000e240000000800 */
[----:B0-----:R-:W-:-:S05]  /*3c10*/  FADD R19, R31, R18 ;  /* 0x000000121f137221 */ /* 0x001fca0000000000 */
[----:B------:R-:W0:Y:S02]  /*3c20*/  ATOMS.CAST.SPIN P0, [R26+0x38], R18, R19 ;  /* 0x000038121a00758d */ /* 0x000e240001800013 */
[----:B0-----:R-:W-:Y:S05]  /*3c30*/  @!P0 BRA `(.L_x_89) ;  /* 0xfffffffc00f08947 */ /* 0x001fea000383ffff */
[----:B------:R-:W-:Y:S05]  /*3c40*/  BSYNC.RECONVERGENT B2 ;  /* 0x0000000000027941 */ /* 0x000fea0003800200 */
.L_x_88:
[----:B------:R-:W2:Y:S01]  /*3c50*/  LDG.E.CONSTANT R28, desc[UR8][R28.64+0x3c] ;  /* 0x00003c081c1c7981 */ /* 0x000ea2000c1e9900 */
[----:B------:R-:W-:Y:S01]  /*3c60*/  BSSY.RECONVERGENT B2, `(.L_x_90) ;  /* 0x0000006000027945 */ /* 0x000fe20003800200 */
[----:B--2---:R-:W-:-:S07]  /*3c70*/  FMUL R31, R28, R23 ;  /* 0x000000171c1f7220 */ /* 0x004fce0000400000 */
.L_x_91:
[----:B------:R-:W0:Y:S02]  /*3c80*/  LDS R18, [R26+0x3c] ;  /* 0x00003c001a127984 */ /* 0x000e240000000800 */
[----:B0-----:R-:W-:-:S05]  /*3c90*/  FADD R19, R31, R18 ;  /* 0x000000121f137221 */ /* 0x001fca0000000000 */
[----:B------:R-:W0:Y:S02]  /*3ca0*/  ATOMS.CAST.SPIN P0, [R26+0x3c], R18, R19 ;  /* 0x00003c121a00758d */ /* 0x000e240001800013 */
[----:B0-----:R-:W-:Y:S05]  /*3cb0*/  @!P0 BRA `(.L_x_91) ;  /* 0xfffffffc00f08947 */ /* 0x001fea000383ffff */
[----:B------:R-:W-:Y:S05]  /*3cc0*/  BSYNC.RECONVERGENT B2 ;  /* 0x0000000000027941 */ /* 0x000fea0003800200 */
.L_x_90:
[----:B------:R-:W-:-:S05]  /*3cd0*/  VIADD R27, R27, 0x10 ;  /* 0x000000101b1b7836 */ /* 0x000fca0000000000 */
[----:B------:R-:W-:-:S13]  /*3ce0*/  ISETP.NE.AND P0, PT, R27, R9, PT ;  /* 0x000000091b00720c */ /* 0x000fda0003f05270 */
[----:B------:R-:W-:Y:S05]  /*3cf0*/  @P0 BRA `(.L_x_92) ;  /* 0xfffffff400d40947 */ /* 0x000fea000383ffff */
[----:B------:R-:W-:Y:S05]  /*3d00*/  BSYNC B0 ;  /* 0x0000000000007941 */ /* 0x000fea0003800000 */
.L_x_59:
[----:B------:R-:W-:-:S07]  /*3d10*/  MOV R27, R9 ;  /* 0x00000009001b7202 */ /* 0x000fce0000000f00 */
.L_x_58:
[----:B------:R-:W-:Y:S05]  /*3d20*/  BSYNC B1 ;  /* 0x0000000000017941 */ /* 0x000fea0003800000 */
.L_x_57:
[----:B------:R-:W-:-:S13]  /*3d30*/  ISETP.NE.AND P0, PT, R7, RZ, PT ;  /* 0x000000ff0700720c */ /* 0x000fda0003f05270 */
[----:B------:R-:W-:Y:S05]  /*3d40*/  @!P0 BRA `(.L_x_54) ;  /* 0x0000000800a08947 */ /* 0x000fea0003800000 */
[----:B------:R-:W-:Y:S01]  /*3d50*/  VIADD R18, R7, 0xffffffff ;  /* 0xffffffff07127836 */ /* 0x000fe20000000000 */
[----:B------:R-:W-:Y:S04]  /*3d60*/  BSSY.RECONVERGENT B0, `(.L_x_93) ;  /* 0x000004e000007945 */ /* 0x000fe80003800200 */
[----:B------:R-:W-:-:S13]  /*3d70*/  ISETP.GE.U32.AND P0, PT, R18, 0x7, PT ;  /* 0x000000071200780c */ /* 0x000fda0003f06070 */
[----:B------:R-:W-:Y:S05]  /*3d80*/  @!P0 BRA `(.L_x_94) ;  /* 0x00000004002c8947 */ /* 0x000fea0003800000 */
[----:B------:R-:W0:Y:S01]  /*3d90*/  LDC.64 R18, c[0x0][0x390] ;  /* 0x0000e400ff127b82 */ /* 0x000e220000000a00 */
[----:B------:R-:W-:-:S04]  /*3da0*/  IMAD.IADD R29, R24, 0x1, R27 ;  /* 0x00000001181d7824 */ /* 0x000fc800078e021b */
[----:B0-----:R-:W-:-:S06]  /*3db0*/  IMAD.WIDE.U32 R18, R29, 0x4, R18 ;  /* 0x000000041d127825 */ /* 0x001fcc00078e0012 */
[----:B------:R-:W2:Y:S01]  /*3dc0*/  LDG.E.CONSTANT R18, desc[UR8][R18.64] ;  /* 0x0000000812127981 */ /* 0x000ea2000c1e9900 */
[----:B------:R-:W-:Y:S01]  /*3dd0*/  IMAD R29, R0, R25, R27 ;  /* 0x00000019001d7224 */ /* 0x000fe200078e021b */
[----:B------:R-:W-:Y:S04]  /*3de0*/  BSSY.RECONVERGENT B1, `(.L_x_95) ;  /* 0x0000007000017945 */ /* 0x000fe80003800200 */
[----:B------:R-:W-:Y:S01]  /*3df0*/  LEA R26, R29, R16, 0x2 ;  /* 0x000000101d1a7211 */ /* 0x000fe200078e10ff */
[----:B--2---:R-:W-:-:S07]  /*3e00*/  FMUL R29, R18, R23 ;  /* 0x00000017121d7220 */ /* 0x004fce0000400000 */
.L_x_96:
[----:B------:R-:W0:Y:S02]  /*3e10*/  LDS R18, [R26] ;  /* 0x000000001a127984 */ /* 0x000e240000000800 */
[----:B0-----:R-:W-:-:S05]  /*3e20*/  FADD R19, R29, R18 ;  /* 0x000000121d137221 */ /* 0x001fca0000000000 */
[----:B------:R-:W0:Y:S02]  /*3e30*/  ATOMS.CAST.SPIN P0, [R26], R18, R19 ;  /* 0x000000121a00758d */ /* 0x000e240001800013 */
[----:B0-----:R-:W-:Y:S05]  /*3e40*/  @!P0 BRA `(.L_x_96) ;  /* 0xfffffffc00f08947 */ /* 0x001fea000383ffff */
[----:B------:R-:W-:Y:S05]  /*3e50*/  BSYNC.RECONVERGENT B1 ;  /* 0x0000000000017941 */ /* 0x000fea0003800200 */
.L_x_95:
[----:B------:R-:W0:Y:S01]  /*3e60*/  LDCU.64 UR12, c[0x0][0x390] ;  /* 0x00007200ff0c77ac */ /* 0x000e220008000a00 */
[----:B------:R-:W-:-:S05]  /*3e70*/  IADD3 R18, P0, PT, R24, R27, RZ ;  /* 0x0000001b18127210 */ /* 0x000fca0007f1e0ff */
[----:B------:R-:W-:Y:S01]  /*3e80*/  IMAD.X R19, RZ, RZ, RZ, P0 ;  /* 0x000000ffff137224 */ /* 0x000fe200000e06ff */
[----:B0-----:R-:W-:-:S04]  /*3e90*/  LEA R28, P0, R18, UR12, 0x2 ;  /* 0x0000000c121c7c11 */ /* 0x001fc8000f8010ff */
[----:B------:R-:W-:-:S05]  /*3ea0*/  LEA.HI.X R29, R18, UR13, R19, 0x2, P0 ;  /* 0x0000000d121d7c11 */ /* 0x000fca00080f1413 */
[----:B------:R-:W2:Y:S01]  /*3eb0*/  LDG.E.CONSTANT R18, desc[UR8][R28.64+0x4] ;  /* 0x000004081c127981 */ /* 0x000ea2000c1e9900 */
[----:B------:R-:W-:Y:S01]  /*3ec0*/  BSSY.RECONVERGENT B1, `(.L_x_97) ;  /* 0x0000006000017945 */ /* 0x000fe20003800200 */
[----:B--2---:R-:W-:-:S07]  /*3ed0*/  FMUL R31, R18, R23 ;  /* 0x00000017121f7220 */ /* 0x004fce0000400000 */
.L_x_98:
[----:B------:R-:W0:Y:S02]  /*3ee0*/  LDS R18, [R26+0x4] ;  /* 0x000004001a127984 */ /* 0x000e240000000800 */
[----:B0-----:R-:W-:-:S05]  /*3ef0*/  FADD R19, R31, R18 ;  /* 0x000000121f137221 */ /* 0x001fca0000000000 */
[----:B------:R-:W0:Y:S02]  /*3f00*/  ATOMS.CAST.SPIN P0, [R26+0x4], R18, R19 ;  /* 0x000004121a00758d */ /* 0x000e240001800013 */
[----:B0-----:R-:W-:Y:S05]  /*3f10*/  @!P0 BRA `(.L_x_98) ;  /* 0xfffffffc00f08947 */ /* 0x001fea000383ffff */
[----:B------:R-:W-:Y:S05]  /*3f20*/  BSYNC.RECONVERGENT B1 ;  /* 0x0000000000017941 */ /* 0x000fea0003800200 */
.L_x_97:
[----:B------:R-:W2:Y:S01]  /*3f30*/  LDG.E.CONSTANT R18, desc[UR8][R28.64+0x8] ;  /* 0x000008081c127981 */ /* 0x000ea2000c1e9900 */
[----:B------:R-:W-:Y:S01]  /*3f40*/  BSSY.RECONVERGENT B1, `(.L_x_99) ;  /* 0x0000006000017945 */ /* 0x000fe20003800200 */
[----:B--2---:R-:W-:-:S07]  /*3f50*/  FMUL R31, R18, R23 ;  /* 0x00000017121f7220 */ /* 0x004fce0000400000 */
.L_x_100:
[----:B------:R-:W0:Y:S02]  /*3f60*/  LDS R18, [R26+0x8] ;  /* 0x000008001a127984 */ /* 0x000e240000000800 */
[----:B0-----:R-:W-:-:S05]  /*3f70*/  FADD R19, R31, R18 ;  /* 0x000000121f137221 */ /* 0x001fca0000000000 */
[----:B------:R-:W0:Y:S02]  /*3f80*/  ATOMS.CAST.SPIN P0, [R26+0x8], R18, R19 ;  /* 0x000008121a00758d */ /* 0x000e240001800013 */
[----:B0-----:R-:W-:Y:S05]  /*3f90*/  @!P0 BRA `(.L_x_100) ;  /* 0xfffffffc00f08947 */ /* 0x001fea000383ffff */
[----:B------:R-:W-:Y:S05]  /*3fa0*/  BSYNC.RECONVERGENT B1 ;  /* 0x0000000000017941 */ /* 0x000fea0003800200 */
.L_x_99:
[----:B------:R-:W2:Y:S01]  /*3fb0*/  LDG.E.CONSTANT R18, desc[UR8][R28.64+0xc] ;  /* 0x00000c081c127981 */ /* 0x000ea2000c1e9900 */
[----:B------:R-:W-:Y:S01]  /*3fc0*/  BSSY.RECONVERGENT B1, `(.L_x_101) ;  /* 0x0000006000017945 */ /* 0x000fe20003800200 */
[----:B--2---:R-:W-:-:S07]  /*3fd0*/  FMUL R31, R18, R23 ;  /* 0x00000017121f7220 */ /* 0x004fce0000400000 */
.L_x_102:
[----:B------:R-:W0:Y:S02]  /*3fe0*/  LDS R18, [R26+0xc] ;  /* 0x00000c001a127984 */ /* 0x000e240000000800 */
[----:B0-----:R-:W-:-:S05]  /*3ff0*/  FADD R19, R31, R18 ;  /* 0x000000121f137221 */ /* 0x001fca0000000000 */
[----:B------:R-:W0:Y:S02]  /*4000*/  ATOMS.CAST.SPIN P0, [R26+0xc], R18, R19 ;  /* 0x00000c121a00758d */ /* 0x000e240001800013 */
[----:B0-----:R-:W-:Y:S05]  /*4010*/  @!P0 BRA `(.L_x_102) ;  /* 0xfffffffc00f08947 */ /* 0x001fea000383ffff */
[----:B------:R-:W-:Y:S05]  /*4020*/  BSYNC.RECONVERGENT B1 ;  /* 0x0000000000017941 */ /* 0x000fea0003800200 */
.L_x_101:
[----:B------:R-:W2:Y:S01]  /*4030*/  LDG.E.CONSTANT R18, desc[UR8][R28.64+0x10] ;  /* 0x000010081c127981 */ /* 0x000ea2000c1e9900 */
[----:B------:R-:W-:Y:S01]  /*4040*/  BSSY.RECONVERGENT B1, `(.L_x_103) ;  /* 0x0000006000017945 */ /* 0x000fe20003800200 */
[----:B--2---:R-:W-:-:S07]  /*4050*/  FMUL R31, R18, R23 ;  /* 0x00000017121f7220 */ /* 0x004fce0000400000 */
.L_x_104:
[----:B------:R-:W0:Y:S02]  /*4060*/  LDS R18, [R26+0x10] ;  /* 0x000010001a127984 */ /* 0x000e240000000800 */
[----:B0-----:R-:W-:-:S05]  /*4070*/  FADD R19, R31, R18 ;  /* 0x000000121f137221 */ /* 0x001fca0000000000 */
[----:B------:R-:W0:Y:S02]  /*4080*/  ATOMS.CAST.SPIN P0, [R26+0x10], R18, R19 ;  /* 0x000010121a00758d */ /* 0x000e240001800013 */
[----:B0-----:R-:W-:Y:S05]  /*4090*/  @!P0 BRA `(.L_x_104) ;  /* 0xfffffffc00f08947 */ /* 0x001fea000383ffff */
[----:B------:R-:W-:Y:S05]  /*40a0*/  BSYNC.RECONVERGENT B1 ;  /* 0x0000000000017941 */ /* 0x000fea0003800200 */
.L_x_103:
[----:B------:R-:W2:Y:S01]  /*40b0*/  LDG.E.CONSTANT R18, desc[UR8][R28.64+0x14] ;  /* 0x000014081c127981 */ /* 0x000ea2000c1e9900 */
[----:B------:R-:W-:Y:S01]  /*40c0*/  BSSY.RECONVERGENT B1, `(.L_x_105) ;  /* 0x0000006000017945 */ /* 0x000fe20003800200 */
[----:B--2---:R-:W-:-:S07]  /*40d0*/  FMUL R31, R18, R23 ;  /* 0x00000017121f7220 */ /* 0x004fce0000400000 */
.L_x_106:
[----:B------:R-:W0:Y:S02]  /*40e0*/  LDS R18, [R26+0x14] ;  /* 0x000014001a127984 */ /* 0x000e240000000800 */
[----:B0-----:R-:W-:-:S05]  /*40f0*/  FADD R19, R31, R18 ;  /* 0x000000121f137221 */ /* 0x001fca0000000000 */
[----:B------:R-:W0:Y:S02]  /*4100*/  ATOMS.CAST.SPIN P0, [R26+0x14], R18, R19 ;  /* 0x000014121a00758d */ /* 0x000e240001800013 */
[----:B0-----:R-:W-:Y:S05]  /*4110*/  @!P0 BRA `(.L_x_106) ;  /* 0xfffffffc00f08947 */ /* 0x001fea000383ffff */
[----:B------:R-:W-:Y:S05]  /*4120*/  BSYNC.RECONVERGENT B1 ;  /* 0x0000000000017941 */ /* 0x000fea0003800200 */
.L_x_105:
[----:B------:R-:W2:Y:S01]  /*4130*/  LDG.E.CONSTANT R18, desc[UR8][R28.64+0x18] ;  /* 0x000018081c127981 */ /* 0x000ea2000c1e9900 */
[----:B------:R-:W-:Y:S01]  /*4140*/  BSSY.RECONVERGENT B1, `(.L_x_107) ;  /* 0x0000006000017945 */ /* 0x000fe20003800200 */
[----:B--2---:R-:W-:-:S07]  /*4150*/  FMUL R31, R18, R23 ;  /* 0x00000017121f7220 */ /* 0x004fce0000400000 */
.L_x_108:
[----:B------:R-:W0:Y:S02]  /*4160*/  LDS R18, [R26+0x18] ;  /* 0x000018001a127984 */ /* 0x000e240000000800 */
[----:B0-----:R-:W-:-:S05]  /*4170*/  FADD R19, R31, R18 ;  /* 0x000000121f137221 */ /* 0x001fca0000000000 */
[----:B------:R-:W0:Y:S02]  /*4180*/  ATOMS.CAST.SPIN P0, [R26+0x18], R18, R19 ;  /* 0x000018121a00758d */ /* 0x000e240001800013 */
[----:B0-----:R-:W-:Y:S05]  /*4190*/  @!P0 BRA `(.L_x_108) ;  /* 0xfffffffc00f08947 */ /* 0x001fea000383ffff */
[----:B------:R-:W-:Y:S05]  /*41a0*/  BSYNC.RECONVERGENT B1 ;  /* 0x0000000000017941 */ /* 0x000fea0003800200 */
.L_x_107:
[----:B------:R-:W2:Y:S01]  /*41b0*/  LDG.E.CONSTANT R28, desc[UR8][R28.64+0x1c] ;  /* 0x00001c081c1c7981 */ /* 0x000ea2000c1e9900 */
[----:B------:R-:W-:Y:S01]  /*41c0*/  BSSY.RECONVERGENT B1, `(.L_x_109) ;  /* 0x0000006000017945 */ /* 0x000fe20003800200 */
[----:B--2---:R-:W-:-:S07]  /*41d0*/  FMUL R31, R28, R23 ;  /* 0x000000171c1f7220 */ /* 0x004fce0000400000 */
.L_x_110:
[----:B------:R-:W0:Y:S02]  /*41e0*/  LDS R18, [R26+0x1c] ;  /* 0x00001c001a127984 */ /* 0x000e240000000800 */
[----:B0-----:R-:W-:-:S05]  /*41f0*/  FADD R19, R31, R18 ;  /* 0x000000121f137221 */ /* 0x001fca0000000000 */
[----:B------:R-:W0:Y:S02]  /*4200*/  ATOMS.CAST.SPIN P0, [R26+0x1c], R18, R19 ;  /* 0x00001c121a00758d */ /* 0x000e240001800013 */
[----:B0-----:R-:W-:Y:S05]  /*4210*/  @!P0 BRA `(.L_x_110) ;  /* 0xfffffffc00f08947 */ /* 0x001fea000383ffff */
[----:B------:R-:W-:Y:S05]  /*4220*/  BSYNC.RECONVERGENT B1 ;  /* 0x0000000000017941 */ /* 0x000fea0003800200 */
.L_x_109:
[----:B------:R-:W-:-:S07]  /*4230*/  VIADD R27, R27, 0x8 ;  /* 0x000000081b1b7836 */ /* 0x000fce0000000000 */
.L_x_94:
[----:B------:R-:W-:Y:S05]  /*4240*/  BSYNC.RECONVERGENT B0 ;  /* 0x0000000000007941 */ /* 0x000fea0003800200 */
.L_x_93:
[----:B------:R-:W-:-:S13]  /*4250*/  ISETP.NE.AND P0, PT, R5, RZ, PT ;  /* 0x000000ff0500720c */ /* 0x000fda0003f05270 */
[----:B------:R-:W-:Y:S05]  /*4260*/  @!P0 BRA `(.L_x_54) ;  /* 0x0000000400588947 */ /* 0x000fea0003800000 */
[----:B------:R-:W-:Y:S01]  /*4270*/  IADD3 R18, PT, PT, R5, -0x1, RZ ;  /* 0xffffffff05127810 */ /* 0x000fe20007ffe0ff */
[----:B------:R-:W-:Y:S03]  /*4280*/  BSSY.RECONVERGENT B0, `(.L_x_111) ;  /* 0x000002e000007945 */ /* 0x000fe60003800200 */
[----:B------:R-:W-:-:S13]  /*4290*/  ISETP.GE.U32.AND P0, PT, R18, 0x3, PT ;  /* 0x000000031200780c */ /* 0x000fda0003f06070 */
[----:B------:R-:W-:Y:S05]  /*42a0*/  @!P0 BRA `(.L_x_112) ;  /* 0x0000000000ac8947 */ /* 0x000fea0003800000 */
[----:B------:R-:W0:Y:S01]  /*42b0*/  LDC.64 R18, c[0x0][0x390] ;  /* 0x0000e400ff127b82 */ /* 0x000e220000000a00 */
[----:B------:R-:W-:-:S04]  /*42c0*/  IMAD.IADD R29, R24, 0x1, R27 ;  /* 0x00000001181d7824 */ /* 0x000fc800078e021b */
[----:B0-----:R-:W-:-:S06]  /*42d0*/  IMAD.WIDE.U32 R18, R29, 0x4, R18 ;  /* 0x000000041d127825 */ /* 0x001fcc00078e0012 */
[----:B------:R-:W2:Y:S01]  /*42e0*/  LDG.E.CONSTANT R18, desc[UR8][R18.64] ;  /* 0x0000000812127981 */ /* 0x000ea2000c1e9900 */
[----:B------:R-:W-:Y:S01]  /*42f0*/  IMAD R29, R0, R25, R27 ;  /* 0x00000019001d7224 */ /* 0x000fe200078e021b */
[----:B------:R-:W-:Y:S03]  /*4300*/  BSSY.RECONVERGENT B1, `(.L_x_113) ;  /* 0x0000007000017945 */ /* 0x000fe60003800200 */
[----:B------:R-:W-:Y:S02]  /*4310*/  IMAD R26, R29, 0x4, R16 ;  /* 0x000000041d1a7824 */ /* 0x000fe400078e0210 */
[----:B--2---:R-:W-:-:S07]  /*4320*/  FMUL R29, R18, R23 ;  /* 0x00000017121d7220 */ /* 0x004fce0000400000 */
.L_x_114:
[----:B------:R-:W0:Y:S02]  /*4330*/  LDS R18, [R26] ;  /* 0x000000001a127984 */ /* 0x000e240000000800 */
[----:B0-----:R-:W-:-:S05]  /*4340*/  FADD R19, R29, R18 ;  /* 0x000000121d137221 */ /* 0x001fca0000000000 */
[----:B------:R-:W0:Y:S02]  /*4350*/  ATOMS.CAST.SPIN P0, [R26], R18, R19 ;  /* 0x000000121a00758d */ /* 0x000e240001800013 */
[----:B0-----:R-:W-:Y:S05]  /*4360*/  @!P0 BRA `(.L_x_114) ;  /* 0xfffffffc00f08947 */ /* 0x001fea000383ffff */
[----:B------:R-:W-:Y:S05]  /*4370*/  BSYNC.RECONVERGENT B1 ;  /* 0x0000000000017941 */ /* 0x000fea0003800200 */
.L_x_113:
[----:B------:R-:W0:Y:S01]  /*4380*/  LDCU.64 UR12, c[0x0][0x390] ;  /* 0x00007200ff0c77ac */ /* 0x000e220008000a00 */
[----:B------:R-:W-:-:S04]  /*4390*/  IADD3 R18, P0, PT, R24, R27, RZ ;  /* 0x0000001b18127210 */ /* 0x000fc80007f1e0ff */
[----:B------:R-:W-:Y:S02]  /*43a0*/  IADD3.X R19, PT, PT, RZ, RZ, RZ, P0, !PT ;  /* 0x000000ffff137210 */ /* 0x000fe400007fe4ff */
[----:B0-----:R-:W-:-:S04]  /*43b0*/  LEA R28, P0, R18, UR12, 0x2 ;  /* 0x0000000c121c7c11 */ /* 0x001fc8000f8010ff */
[----:B------:R-:W-:-:S05]  /*43c0*/  LEA.HI.X R29, R18, UR13, R19, 0x2, P0 ;  /* 0x0000000d121d7c11 */ /* 0x000fca00080f1413 */
[----:B------:R-:W2:Y:S01]  /*43d0*/  LDG.E.CONSTANT R18, desc[UR8][R28.64+0x4] ;  /* 0x000004081c127981 */ /* 0x000ea2000c1e9900 */
[----:B------:R-:W-:Y:S01]  /*43e0*/  BSSY.RECONVERGENT B1, `(.L_x_115) ;  /* 0x0000006000017945 */ /* 0x000fe20003800200 */
[----:B--2---:R-:W-:-:S07]  /*43f0*/  FMUL R31, R18, R23 ;  /* 0x00000017121f7220 */ /* 0x004fce0000400000 */
.L_x_116:
[----:B------:R-:W0:Y:S02]  /*4400*/  LDS R18, [R26+0x4] ;  /* 0x000004001a127984 */ /* 0x000e240000000800 */
[----:B0-----:R-:W-:-:S05]  /*4410*/  FADD R19, R31, R18 ;  /* 0x000000121f137221 */ /* 0x001fca0000000000 */
[----:B------:R-:W0:Y:S02]  /*4420*/  ATOMS.CAST.SPIN P0, [R26+0x4], R18, R19 ;  /* 0x000004121a00758d */ /* 0x000e240001800013 */
[----:B0-----:R-:W-:Y:S05]  /*4430*/  @!P0 BRA `(.L_x_116) ;  /* 0xfffffffc00f08947 */ /* 0x001fea000383ffff */
[----:B------:R-:W-:Y:S05]  /*4440*/  BSYNC.RECONVERGENT B1 ;  /* 0x0000000000017941 */ /* 0x000fea0003800200 */
.L_x_115:
[----:B------:R-:W2:Y:S01]  /*4450*/  LDG.E.CONSTANT R18, desc[UR8][R28.64+0x8] ;  /* 0x000008081c127981 */ /* 0x000ea2000c1e9900 */
[----:B------:R-:W-:Y:S01]  /*4460*/  BSSY.RECONVERGENT B1, `(.L_x_117) ;  /* 0x0000006000017945 */ /* 0x000fe20003800200 */
[----:B--2---:R-:W-:-:S07]  /*4470*/  FMUL R31, R18, R23 ;  /* 0x00000017121f7220 */ /* 0x004fce0000400000 */
.L_x_118:
[----:B------:R-:W0:Y:S02]  /*4480*/  LDS R18, [R26+0x8] ;  /* 0x000008001a127984 */ /* 0x000e240000000800 */
[----:B0-----:R-:W-:-:S05]  /*4490*/  FADD R19, R31, R18 ;  /* 0x000000121f137221 */ /* 0x001fca0000000000 */
[----:B------:R-:W0:Y:S02]  /*44a0*/  ATOMS.CAST.SPIN P0, [R26+0x8], R18, R19 ;  /* 0x000008121a00758d */ /* 0x000e240001800013 */
[----:B0-----:R-:W-:Y:S05]  /*44b0*/  @!P0 BRA `(.L_x_118) ;  /* 0xfffffffc00f08947 */ /* 0x001fea000383ffff */
[----:B------:R-:W-:Y:S05]  /*44c0*/  BSYNC.RECONVERGENT B1 ;  /* 0x0000000000017941 */ /* 0x000fea0003800200 */
.L_x_117:
[----:B------:R-:W2:Y:S01]  /*44d0*/  LDG.E.CONSTANT R28, desc[UR8][R28.64+0xc] ;  /* 0x00000c081c1c7981 */ /* 0x000ea2000c1e9900 */
[----:B------:R-:W-:Y:S01]  /*44e0*/  BSSY.RECONVERGENT B1, `(.L_x_119) ;  /* 0x0000006000017945 */ /* 0x000fe20003800200 */
[----:B--2---:R-:W-:-:S07]  /*44f0*/  FMUL R31, R28, R23 ;  /* 0x000000171c1f7220 */ /* 0x004fce0000400000 */
.L_x_120:
[----:B------:R-:W0:Y:S02]  /*4500*/  LDS R18, [R26+0xc] ;  /* 0x00000c001a127984 */ /* 0x000e240000000800 */
[----:B0-----:R-:W-:-:S05]  /*4510*/  FADD R19, R31, R18 ;  /* 0x000000121f137221 */ /* 0x001fca0000000000 */
[----:B------:R-:W0:Y:S02]  /*4520*/  ATOMS.CAST.SPIN P0, [R26+0xc], R18, R19 ;  /* 0x00000c121a00758d */ /* 0x000e240001800013 */
[----:B0-----:R-:W-:Y:S05]  /*4530*/  @!P0 BRA `(.L_x_120) ;  /* 0xfffffffc00f08947 */ /* 0x001fea000383ffff */
[----:B------:R-:W-:Y:S05]  /*4540*/  BSYNC.RECONVERGENT B1 ;  /* 0x0000000000017941 */ /* 0x000fea0003800200 */
.L_x_119:
[----:B------:R-:W-:-:S07]  /*4550*/  VIADD R27, R27, 0x4 ;  /* 0x000000041b1b7836 */ /* 0x000fce0000000000 */
.L_x_112:
[----:B------:R-:W-:Y:S05]  /*4560*/  BSYNC.RECONVERGENT B0 ;  /* 0x0000000000007941 */ /* 0x000fea0003800200 */
.L_x_111:
[----:B------:R-:W-:-:S13]  /*4570*/  ISETP.NE.AND P0, PT, R6, RZ, PT ;  /* 0x000000ff0600720c */ /* 0x000fda0003f05270 */
[----:B------:R-:W-:Y:S05]  /*4580*/  @!P0 BRA `(.L_x_54) ;  /* 0x0000000000908947 */ /* 0x000fea0003800000 */
[----:B------:R-:W0:Y:S01]  /*4590*/  LDC.64 R18, c[0x0][0x390] ;  /* 0x0000e400ff127b82 */ /* 0x000e220000000a00 */
[----:B------:R-:W-:-:S04]  /*45a0*/  IMAD.IADD R29, R24, 0x1, R27 ;  /* 0x00000001181d7824 */ /* 0x000fc800078e021b */
[----:B0-----:R-:W-:-:S06]  /*45b0*/  IMAD.WIDE.U32 R18, R29, 0x4, R18 ;  /* 0x000000041d127825 */ /* 0x001fcc00078e0012 */
[----:B------:R-:W2:Y:S01]  /*45c0*/  LDG.E.CONSTANT R18, desc[UR8][R18.64] ;  /* 0x0000000812127981 */ /* 0x000ea2000c1e9900 */
[----:B------:R-:W-:Y:S01]  /*45d0*/  IMAD R25, R0, R25, R27 ;  /* 0x0000001900197224 */ /* 0x000fe200078e021b */
[----:B------:R-:W-:Y:S01]  /*45e0*/  BSSY.RECONVERGENT B0, `(.L_x_121) ;  /* 0x0000008000007945 */ /* 0x000fe20003800200 */
[----:B------:R-:W-:-:S03]  /*45f0*/  ISETP.NE.AND P1, PT, R6, 0x1, PT ;  /* 0x000000010600780c */ /* 0x000fc60003f25270 */
[----:B------:R-:W-:Y:S01]  /*4600*/  LEA R26, R25, R16, 0x2 ;  /* 0x00000010191a7211 */ /* 0x000fe200078e10ff */
[----:B--2---:R-:W-:-:S09]  /*4610*/  FMUL R25, R18, R23 ;  /* 0x0000001712197220 */ /* 0x004fd20000400000 */
.L_x_122:
[----:B------:R-:W0:Y:S02]  /*4620*/  LDS R18, [R26] ;  /* 0x000000001a127984 */ /* 0x000e240000000800 */
[----:B0-----:R-:W-:-:S05]  /*4630*/  FADD R19, R25, R18 ;  /* 0x0000001219137221 */ /* 0x001fca0000000000 */
[----:B------:R-:W0:Y:S02]  /*4640*/  ATOMS.CAST.SPIN P0, [R26], R18, R19 ;  /* 0x000000121a00758d */ /* 0x000e240001800013 */
[----:B0-----:R-:W-:Y:S05]  /*4650*/  @!P0 BRA `(.L_x_122) ;  /* 0xfffffffc00f08947 */ /* 0x001fea000383ffff */
[----:B------:R-:W-:Y:S05]  /*4660*/  BSYNC.RECONVERGENT B0 ;  /* 0x0000000000007941 */ /* 0x000fea0003800200 */
.L_x_121:
[----:B------:R-:W-:Y:S05]  /*4670*/  @!P1 BRA `(.L_x_54) ;  /* 0x0000000000549947 */ /* 0x000fea0003800000 */
[----:B------:R-:W0:Y:S01]  /*4680*/  LDCU.64 UR12, c[0x0][0x390] ;  /* 0x00007200ff0c77ac */ /* 0x000e220008000a00 */
[----:B------:R-:W-:-:S05]  /*4690*/  IADD3 R18, P0, PT, R24, R27, RZ ;  /* 0x0000001b18127210 */ /* 0x000fca0007f1e0ff */
[----:B------:R-:W-:Y:S01]  /*46a0*/  IMAD.X R19, RZ, RZ, RZ, P0 ;  /* 0x000000ffff137224 */ /* 0x000fe200000e06ff */
[----:B0-----:R-:W-:-:S04]  /*46b0*/  LEA R24, P0, R18, UR12, 0x2 ;  /* 0x0000000c12187c11 */ /* 0x001fc8000f8010ff */
[----:B------:R-:W-:-:S05]  /*46c0*/  LEA.HI.X R25, R18, UR13, R19, 0x2, P0 ;  /* 0x0000000d12197c11 */ /* 0x000fca00080f1413 */
[----:B------:R-:W2:Y:S01]  /*46d0*/  LDG.E.CONSTANT R18, desc[UR8][R24.64+0x4] ;  /* 0x0000040818127981 */ /* 0x000ea2000c1e9900 */
[----:B------:R-:W-:Y:S01]  /*46e0*/  BSSY.RECONVERGENT B0, `(.L_x_123) ;  /* 0x0000007000007945 */ /* 0x000fe20003800200 */
[----:B------:R-:W-:Y:S01]  /*46f0*/  ISETP.NE.AND P0, PT, R6, 0x2, PT ;  /* 0x000000020600780c */ /* 0x000fe20003f05270 */
[----:B--2---:R-:W-:-:S12]  /*4700*/  FMUL R27, R18, R23 ;  /* 0x00000017121b7220 */ /* 0x004fd80000400000 */
.L_x_124:
[----:B------:R-:W0:Y:S02]  /*4710*/  LDS R18, [R26+0x4] ;  /* 0x000004001a127984 */ /* 0x000e240000000800 */
[----:B0-----:R-:W-:-:S05]  /*4720*/  FADD R19, R27, R18 ;  /* 0x000000121b137221 */ /* 0x001fca0000000000 */
[----:B------:R-:W0:Y:S02]  /*4730*/  ATOMS.CAST.SPIN P1, [R26+0x4], R18, R19 ;  /* 0x000004121a00758d */ /* 0x000e240001820013 */
[----:B0-----:R-:W-:Y:S05]  /*4740*/  @!P1 BRA `(.L_x_124) ;  /* 0xfffffffc00f09947 */ /* 0x001fea000383ffff */
[----:B------:R-:W-:Y:S05]  /*4750*/  BSYNC.RECONVERGENT B0 ;  /* 0x0000000000007941 */ /* 0x000fea0003800200 */
.L_x_123:
[----:B------:R-:W-:Y:S05]  /*4760*/  @!P0 BRA `(.L_x_54) ;  /* 0x0000000000188947 */ /* 0x000fea0003800000 */
[----:B------:R-:W2:Y:S02]  /*4770*/  LDG.E.CONSTANT R24, desc[UR8][R24.64+0x8] ;  /* 0x0000080818187981 */ /* 0x000ea4000c1e9900 */
[----:B--2---:R-:W-:-:S07]  /*4780*/  FMUL R23, R24, R23 ;  /* 0x0000001718177220 */ /* 0x004fce0000400000 */
.L_x_125:
[----:B------:R-:W0:Y:S02]  /*4790*/  LDS R18, [R26+0x8] ;  /* 0x000008001a127984 */ /* 0x000e240000000800 */
[----:B0-----:R-:W-:-:S05]  /*47a0*/  FADD R19, R23, R18 ;  /* 0x0000001217137221 */ /* 0x001fca0000000000 */
[----:B------:R-:W0:Y:S02]  /*47b0*/  ATOMS.CAST.SPIN P0, [R26+0x8], R18, R19 ;  /* 0x000008121a00758d */ /* 0x000e240001800013 */
[----:B0-----:R-:W-:Y:S05]  /*47c0*/  @!P0 BRA `(.L_x_125) ;  /* 0xfffffffc00f08947 */ /* 0x001fea000383ffff */
.L_x_54:
[----:B------:R-:W0:Y:S01]  /*47d0*/  MUFU.RCP R18, UR5 ;  /* 0x0000000500127d08 */ /* 0x000e220008001000 */
[----:B------:R-:W1:Y:S01]  /*47e0*/  LDCU UR7, c[0x0][0x3a4] ;  /* 0x00007480ff0777ac */ /* 0x000e620008000800 */
[----:B------:R-:W-:-:S06]  /*47f0*/  IMAD.U32 R19, RZ, RZ, UR5 ;  /* 0x00000005ff137e24 */ /* 0x000fcc000f8e00ff */
[----:B------:R-:W2:Y:S01]  /*4800*/  FCHK P0, R17, UR5 ;  /* 0x0000000511007d02 */ /* 0x000ea20008000000 */
[----:B0-----:R-:W-:Y:S01]  /*4810*/  FFMA R19, R18, -R19, 1 ;  /* 0x3f80000012137423 */ /* 0x001fe20000000813 */
[----:B-1----:R-:W-:Y:S01]  /*4820*/  ISETP.GE.AND P2, PT, R22, UR7, PT ;  /* 0x0000000716007c0c */ /* 0x002fe2000bf46270 */
[----:B------:R-:W-:Y:S05]  /*4830*/  WARPSYNC.ALL ;  /* 0x0000000000007948 */ /* 0x000fea0003800000 */
[----:B------:R-:W-:-:S04]  /*4840*/  FFMA R18, R18, R19, R18 ;  /* 0x0000001312127223 */ /* 0x000fc80000000012 */
[----:B------:R-:W-:-:S04]  /*4850*/  FFMA R24, R18, R17, RZ ;  /* 0x0000001112187223 */ /* 0x000fc800000000ff */
[----:B------:R-:W-:-:S04]  /*4860*/  FFMA R19, R24, -UR5, R17 ;  /* 0x8000000518137c23 */ /* 0x000fc80008000011 */
[----:B------:R-:W-:Y:S01]  /*4870*/  FFMA R18, R18, R19, R24 ;  /* 0x0000001312127223 */ /* 0x000fe20000000018 */
[----:B------:R-:W-:Y:S06]  /*4880*/  BAR.SYNC.DEFER_BLOCKING 0x0 ;  /* 0x0000000000007b1d */ /* 0x000fec0000010000 */
[----:B--2---:R-:W-:Y:S05]  /*4890*/  @!P0 BRA `(.L_x_126) ;  /* 0x0000000000148947 */ /* 0x004fea0003800000 */
[----:B------:R-:W-:Y:S01]  /*48a0*/  MOV R18, R17 ;  /* 0x0000001100127202 */ /* 0x000fe20000000f00 */
[----:B------:R-:W-:Y:S01]  /*48b0*/  IMAD.U32 R19, RZ, RZ, UR5 ;  /* 0x00000005ff137e24 */ /* 0x000fe2000f8e00ff */
[----:B------:R-:W-:-:S07]  /*48c0*/  MOV R23, 0x48e0 ;  /* 0x000048e000177802 */ /* 0x000fce0000000f00 */
[----:B------:R-:W-:Y:S05]  /*48d0*/  CALL.REL.NOINC `($__internal_0_$__cuda_sm3x_div_rn_noftz_f32_slowpath) ;  /* 0x0000000c00147944 */ /* 0x000fea0003c00000 */
[----:B------:R-:W-:-:S07]  /*48e0*/  IMAD.MOV.U32 R18, RZ, RZ, R24 ;  /* 0x000000ffff127224 */ /* 0x000fce00078e0018 */
.L_x_126:
[----:B------:R-:W-:Y:S04]  /*48f0*/  BSSY.RECONVERGENT B0, `(.L_x_127) ;  /* 0x0000038000007945 */ /* 0x000fe80003800200 */
[----:B------:R-:W-:Y:S05]  /*4900*/  @P2 BRA `(.L_x_128) ;  /* 0x0000000000d82947 */ /* 0x000fea0003800000 */
[C---:B------:R-:W-:Y:S01]  /*4910*/  LEA.HI R17, R13.reuse, 0x1, RZ, 0x1b ;  /* 0x000000010d117811 */ /* 0x040fe200078fd8ff */
[----:B------:R-:W-:Y:S01]  /*4920*/  BSSY.RECONVERGENT B1, `(.L_x_129) ;  /* 0x0000019000017945 */ /* 0x000fe20003800200 */
[----:B------:R-:W-:Y:S02]  /*4930*/  ISETP.GE.U32.AND P0, PT, R13, 0x60, PT ;  /* 0x000000600d00780c */ /* 0x000fe40003f06070 */
[----:B------:R-:W-:Y:S02]  /*4940*/  LOP3.LUT R19, R17, 0x3, RZ, 0xc0, !PT ;  /* 0x0000000311137812 */ /* 0x000fe400078ec0ff */
[----:B------:R-:W-:Y:S02]  /*4950*/  MOV R24, R22 ;  /* 0x0000001600187202 */ /* 0x000fe40000000f00 */
[----:B------:R-:W-:-:S13]  /*4960*/  ISETP.NE.AND P1, PT, R19, RZ, PT ;  /* 0x000000ff1300720c */ /* 0x000fda0003f25270 */
[----:B------:R-:W-:Y:S05]  /*4970*/  @!P1 BRA `(.L_x_130) ;  /* 0x00000000004c9947 */ /* 0x000fea0003800000 */
[----:B------:R-:W-:Y:S01]  /*4980*/  IMAD.IADD R23, R15, 0x1, R10 ;  /* 0x000000010f177824 */ /* 0x000fe200078e020a */
[----:B------:R-:W-:Y:S01]  /*4990*/  LDS R17, [R2+UR6] ;  /* 0x0000000602117984 */ /* 0x000fe20008000800 */
[----:B------:R-:W-:-:S03]  /*49a0*/  ISETP.NE.AND P1, PT, R19, 0x1, PT ;  /* 0x000000011300780c */ /* 0x000fc60003f25270 */
[----:B------:R-:W0:Y:S02]  /*49b0*/  LDS R24, [R23] ;  /* 0x0000000017187984 */ /* 0x000e240000000800 */
[----:B0-----:R-:W-:Y:S01]  /*49c0*/  FFMA R17, R17, R18, R24 ;  /* 0x0000001211117223 */ /* 0x001fe20000000018 */
[----:B------:R-:W-:-:S04]  /*49d0*/  IADD3 R24, PT, PT, R22, 0x20, RZ ;  /* 0x0000002016187810 */ /* 0x000fc80007ffe0ff */
[----:B------:R0:W-:Y:S03]  /*49e0*/  STS [R2+UR6], R17 ;  /* 0x0000001102007988 */ /* 0x0001e60008000806 */
[----:B------:R-:W-:Y:S05]  /*49f0*/  @!P1 BRA `(.L_x_130) ;  /* 0x00000000002c9947 */ /* 0x000fea0003800000 */
[----:B0-----:R-:W-:Y:S01]  /*4a00*/  LDS R17, [R2+UR6+0x80] ;  /* 0x0000800602117984 */ /* 0x001fe20008000800 */
[----:B------:R-:W-:-:S03]  /*4a10*/  ISETP.NE.AND P1, PT, R19, 0x2, PT ;  /* 0x000000021300780c */ /* 0x000fc60003f25270 */
[----:B------:R-:W0:Y:S10]  /*4a20*/  LDS R24, [R23+0x80] ;  /* 0x0000800017187984 */ /* 0x000e340000000800 */
[----:B------:R-:W-:Y:S01]  /*4a30*/  @P1 LDS R19, [R2+UR6+0x100] ;  /* 0x0001000602131984 */ /* 0x000fe20008000800 */
[----:B0-----:R-:W-:-:S05]  /*4a40*/  FFMA R17, R17, R18, R24 ;  /* 0x0000001211117223 */ /* 0x001fca0000000018 */
[----:B------:R-:W-:Y:S04]  /*4a50*/  STS [R2+UR6+0x80], R17 ;  /* 0x0000801102007988 */ /* 0x000fe80008000806 */
[----:B------:R-:W0:Y:S02]  /*4a60*/  @P1 LDS R24, [R23+0x100] ;  /* 0x0001000017181984 */ /* 0x000e240000000800 */
[----:B0-----:R-:W-:Y:S01]  /*4a70*/  @P1 FFMA R19, R19, R18, R24 ;  /* 0x0000001213131223 */ /* 0x001fe20000000018 */
[C---:B------:R-:W-:Y:S01]  /*4a80*/  VIADD R24, R22.reuse, 0x40 ;  /* 0x0000004016187836 */ /* 0x040fe20000000000 */
[----:B------:R-:W-:-:S03]  /*4a90*/  @P1 IADD3 R24, PT, PT, R22, 0x60, RZ ;  /* 0x0000006016181810 */ /* 0x000fc60007ffe0ff */
[----:B------:R1:W-:Y:S04]  /*4aa0*/  @P1 STS [R2+UR6+0x100], R19 ;  /* 0x0001001302001988 */ /* 0x0003e80008000806 */
.L_x_130:
[----:B------:R-:W-:Y:S05]  /*4ab0*/  BSYNC.RECONVERGENT B1 ;  /* 0x0000000000017941 */ /* 0x000fea0003800200 */
.L_x_129:
[----:B------:R-:W-:Y:S05]  /*4ac0*/  @!P0 BRA `(.L_x_128) ;  /* 0x0000000000688947 */ /* 0x000fea0003800000 */
[----:B------:R-:W2:Y:S01]  /*4ad0*/  S2R R26, SR_CgaCtaId ;  /* 0x00000000001a7919 */ /* 0x000ea20000008800 */
[----:B-1----:R-:W1:Y:S01]  /*4ae0*/  LDC R19, c[0x0][0x3a4] ;  /* 0x0000e900ff137b82 */ /* 0x002e620000000800 */
[----:B0-----:R-:W-:-:S04]  /*4af0*/  MOV R17, 0x400 ;  /* 0x0000040000117802 */ /* 0x001fc80000000f00 */
[----:B--2---:R-:W-:-:S07]  /*4b00*/  LEA R17, R26, R17, 0x18 ;  /* 0x000000111a117211 */ /* 0x004fce00078ec0ff */
.L_x_131:
[----:B-1----:R-:W-:Y:S02]  /*4b10*/  IMAD R26, R0, R19, R24 ;  /* 0x00000013001a7224 */ /* 0x002fe400078e0218 */
[----:B------:R-:W-:Y:S02]  /*4b20*/  VIADD R24, R24, 0x80 ;  /* 0x0000008018187836 */ /* 0x000fe40000000000 */
[----:B--2---:R-:W-:-:S03]  /*4b30*/  IMAD R23, R26, 0x4, R17 ;  /* 0x000000041a177824 */ /* 0x004fc600078e0211 */
[----:B------:R-:W-:Y:S02]  /*4b40*/  ISETP.GE.AND P0, PT, R24, R19, PT ;  /* 0x000000131800720c */ /* 0x000fe40003f06270 */
[----:B------:R-:W-:Y:S01]  /*4b50*/  IADD3 R26, PT, PT, R23, R10, RZ ;  /* 0x0000000a171a7210 */ /* 0x000fe20007ffe0ff */
[----:B------:R-:W-:Y:S04]  /*4b60*/  LDS R25, [R23] ;  /* 0x0000000017197984 */ /* 0x000fe80000000800 */
[----:B------:R-:W0:Y:S02]  /*4b70*/  LDS R28, [R26] ;  /* 0x000000001a1c7984 */ /* 0x000e240000000800 */
[-C--:B0-----:R-:W-:Y:S02]  /*4b80*/  FFMA R28, R25, R18.reuse, R28 ;  /* 0x00000012191c7223 */ /* 0x081fe4000000001c */
[----:B------:R-:W-:Y:S04]  /*4b90*/  LDS R25, [R23+0x80] ;  /* 0x0000800017197984 */ /* 0x000fe80000000800 */
[----:B------:R-:W-:Y:S04]  /*4ba0*/  STS [R23], R28 ;  /* 0x0000001c17007388 */ /* 0x000fe80000000800 */
[----:B------:R-:W0:Y:S02]  /*4bb0*/  LDS R30, [R26+0x80] ;  /* 0x000080001a1e7984 */ /* 0x000e240000000800 */
[----:B0-----:R-:W-:-:S02]  /*4bc0*/  FFMA R30, R25, R18, R30 ;  /* 0x00000012191e7223 */ /* 0x001fc4000000001e */
[----:B------:R-:W-:Y:S04]  /*4bd0*/  LDS R25, [R23+0x100] ;  /* 0x0001000017197984 */ /* 0x000fe80000000800 */
[----:B------:R-:W-:Y:S04]  /*4be0*/  STS [R23+0x80], R30 ;  /* 0x0000801e17007388 */ /* 0x000fe80000000800 */
[----:B------:R-:W0:Y:S02]  /*4bf0*/  LDS R32, [R26+0x100] ;  /* 0x000100001a207984 */ /* 0x000e240000000800 */
[----:B0-----:R-:W-:-:S02]  /*4c00*/  FFMA R32, R25, R18, R32 ;  /* 0x0000001219207223 */ /* 0x001fc40000000020 */
[----:B------:R-:W-:Y:S04]  /*4c10*/  LDS R25, [R23+0x180] ;  /* 0x0001800017197984 */ /* 0x000fe80000000800 */
[----:B------:R-:W-:Y:S04]  /*4c20*/  STS [R23+0x100], R32 ;  /* 0x0001002017007388 */ /* 0x000fe80000000800 */
[----:B------:R-:W0:Y:S02]  /*4c30*/  LDS R34, [R26+0x180] ;  /* 0x000180001a227984 */ /* 0x000e240000000800 */
[----:B0-----:R-:W-:-:S05]  /*4c40*/  FFMA R34, R25, R18, R34 ;  /* 0x0000001219227223 */ /* 0x001fca0000000022 */
[----:B------:R2:W-:Y:S01]  /*4c50*/  STS [R23+0x180], R34 ;  /* 0x0001802217007388 */ /* 0x0005e20000000800 */
[----:B------:R-:W-:Y:S05]  /*4c60*/  @!P0 BRA `(.L_x_131) ;  /* 0xfffffffc00a88947 */ /* 0x000fea000383ffff */
.L_x_128:
[----:B------:R-:W-:Y:S05]  /*4c70*/  BSYNC.RECONVERGENT B0 ;  /* 0x0000000000007941 */ /* 0x000fea0003800200 */
.L_x_127:
[----:B------:R-:W-:Y:S05]  /*4c80*/  BRA.U UP0, `(.L_x_132) ;  /* 0xffffffc500987547 */ /* 0x000fea000b83ffff */
.L_x_16:
[----:B01----:R-:W0:Y:S02]  /*4c90*/  LDC.64 R2, c[0x0][0x3a0] ;  /* 0x0000e800ff027b82 */ /* 0x003e240000000a00 */
[----:B0-----:R-:W-:-:S04]  /*4ca0*/  ISETP.GE.AND P0, PT, R22, R3, PT ;  /* 0x000000031600720c */ /* 0x001fc80003f06270 */
[----:B------:R-:W-:-:S13]  /*4cb0*/  ISETP.GE.OR P0, PT, R21, R2, P0 ;  /* 0x000000021500720c */ /* 0x000fda0000706670 */
[----:B------:R-:W-:Y:S05]  /*4cc0*/  @P0 EXIT ;  /* 0x000000000000094d */ /* 0x000fea0003800000 */
[----:B------:R-:W-:Y:S01]  /*4cd0*/  LOP3.LUT R2, RZ, R22, RZ, 0x33, !PT ;  /* 0x00000016ff027212 */ /* 0x000fe200078e33ff */
[----:B------:R-:W-:Y:S03]  /*4ce0*/  BSSY.RECONVERGENT B0, `(.L_x_133) ;  /* 0x000001b000007945 */ /* 0x000fe60003800200 */
[----:B------:R-:W-:-:S04]  /*4cf0*/  IADD3 R2, PT, PT, R2, R3, RZ ;  /* 0x0000000302027210 */ /* 0x000fc80007ffe0ff */
[C---:B------:R-:W-:Y:S02]  /*4d00*/  LOP3.LUT R4, R2.reuse, 0x60, RZ, 0xc0, !PT ;  /* 0x0000006002047812 */ /* 0x040fe400078ec0ff */
[----:B------:R-:W-:Y:S02]  /*4d10*/  ISETP.GE.U32.AND P1, PT, R2, 0x60, PT ;  /* 0x000000600200780c */ /* 0x000fe40003f26070 */
[----:B------:R-:W-:-:S13]  /*4d20*/  ISETP.NE.AND P0, PT, R4, 0x60, PT ;  /* 0x000000600400780c */ /* 0x000fda0003f05270 */
[----:B------:R-:W-:Y:S05]  /*4d30*/  @!P0 BRA `(.L_x_134) ;  /* 0x0000000000548947 */ /* 0x000fea0003800000 */
[----:B------:R-:W0:Y:S01]  /*4d40*/  S2UR UR5, SR_CgaCtaId ;  /* 0x00000000000579c3 */ /* 0x000e220000008800 */
[----:B------:R-:W-:Y:S01]  /*4d50*/  LEA.HI R2, R2, 0x1, RZ, 0x1b ;  /* 0x0000000102027811 */ /* 0x000fe200078fd8ff */
[----:B------:R-:W-:Y:S01]  /*4d60*/  UMOV UR4, 0x400 ;  /* 0x0000040000047882 */ /* 0x000fe20000000000 */
[-CC-:B--2---:R-:W-:Y:S02]  /*4d70*/  IMAD R10, R0, R3.reuse, R22.reuse ;  /* 0x00000003000a7224 */ /* 0x184fe400078e0216 */
[----:B------:R-:W-:Y:S02]  /*4d80*/  IMAD R9, R21, R3, R22 ;  /* 0x0000000315097224 */ /* 0x000fe400078e0216 */
[C---:B------:R-:W-:Y:S01]  /*4d90*/  IMAD.SHL.U32 R4, R2.reuse, 0x20, RZ ;  /* 0x0000002002047824 */ /* 0x040fe200078e00ff */
[----:B------:R-:W1:Y:S01]  /*4da0*/  LDC.64 R6, c[0x0][0x398] ;  /* 0x0000e600ff067b82 */ /* 0x000e620000000a00 */
[----:B------:R-:W-:-:S03]  /*4db0*/  LOP3.LUT R2, R2, 0x3, RZ, 0xc0, !PT ;  /* 0x0000000302027812 */ /* 0x000fc600078ec0ff */
[----:B------:R-:W-:Y:S02]  /*4dc0*/  LOP3.LUT R5, R4, 0x60, RZ, 0xc0, !PT ;  /* 0x0000006004057812 */ /* 0x000fe400078ec0ff */
[----:B------:R-:W-:Y:S02]  /*4dd0*/  IMAD.MOV R8, RZ, RZ, -R2 ;  /* 0x000000ffff087224 */ /* 0x000fe400078e0a02 */
[----:B------:R-:W-:Y:S01]  /*4de0*/  IADD3 R22, PT, PT, R22, R5, RZ ;  /* 0x0000000516167210 */ /* 0x000fe20007ffe0ff */
[----:B0-----:R-:W-:-:S06]  /*4df0*/  ULEA UR4, UR5, UR4, 0x18 ;  /* 0x0000000405047291 */ /* 0x001fcc000f8ec0ff */
[----:B------:R-:W-:-:S07]  /*4e00*/  LEA R2, R10, UR4, 0x2 ;  /* 0x000000040a027c11 */ /* 0x000fce000f8e10ff */
.L_x_135:
[----:B0-----:R0:W2:Y:S01]  /*4e10*/  LDS R11, [R2] ;  /* 0x00000000020b7984 */ /* 0x0010a20000000800 */
[----:B-1----:R-:W-:Y:S01]  /*4e20*/  IMAD.WIDE R4, R9, 0x4, R6 ;  /* 0x0000000409047825 */ /* 0x002fe200078e0206 */
[----:B------:R-:W-:-:S03]  /*4e30*/  IADD3 R8, PT, PT, R8, 0x1, RZ ;  /* 0x0000000108087810 */ /* 0x000fc60007ffe0ff */
[----:B------:R-:W-:Y:S01]  /*4e40*/  VIADD R9, R9, 0x20 ;  /* 0x0000002009097836 */ /* 0x000fe20000000000 */
[----:B------:R-:W-:Y:S02]  /*4e50*/  ISETP.NE.AND P0, PT, R8, RZ, PT ;  /* 0x000000ff0800720c */ /* 0x000fe40003f05270 */
[----:B0-----:R-:W-:Y:S01]  /*4e60*/  IADD3 R2, PT, PT, R2, 0x80, RZ ;  /* 0x0000008002027810 */ /* 0x001fe20007ffe0ff */
[----:B--2---:R0:W-:Y:S10]  /*4e70*/  STG.E desc[UR8][R4.64], R11 ;  /* 0x0000000b04007986 */ /* 0x0041f4000c101908 */
[----:B------:R-:W-:Y:S05]  /*4e80*/  @P0 BRA `(.L_x_135) ;  /* 0xfffffffc00e00947 */ /* 0x000fea000383ffff */
.L_x_134:
[----:B------:R-:W-:Y:S05]  /*4e90*/  BSYNC.RECONVERGENT B0 ;  /* 0x0000000000007941 */ /* 0x000fea0003800200 */
.L_x_133:
[----:B------:R-:W-:Y:S05]  /*4ea0*/  @!P1 EXIT ;  /* 0x000000000000994d */ /* 0x000fea0003800000 */
[----:B------:R-:W1:Y:S01]  /*4eb0*/  S2UR UR7, SR_CgaCtaId ;  /* 0x00000000000779c3 */ /* 0x000e620000008800 */
[----:B------:R-:W3:Y:S01]  /*4ec0*/  LDCU.64 UR4, c[0x0][0x398] ;  /* 0x00007300ff0477ac */ /* 0x000ee20008000a00 */
[--C-:B------:R-:W-:Y:S01]  /*4ed0*/  IMAD.IADD R2, R3, 0x1, -R22.reuse ;  /* 0x0000000103027824 */ /* 0x100fe200078e0a16 */
[----:B------:R-:W-:Y:S01]  /*4ee0*/  BSSY.RECONVERGENT B0, `(.L_x_136) ;  /* 0x000003c000007945 */ /* 0x000fe20003800200 */
[-CC-:B------:R-:W-:Y:S01]  /*4ef0*/  IMAD R0, R0, R3.reuse, R22.reuse ;  /* 0x0000000300007224 */ /* 0x180fe200078e0216 */
[----:B------:R-:W-:Y:S01]  /*4f00*/  UMOV UR6, 0x400 ;  /* 0x0000040000067882 */ /* 0x000fe20000000000 */
[----:B------:R-:W-:Y:S01]  /*4f10*/  IMAD R21, R21, R3, R22 ;  /* 0x0000000315157224 */ /* 0x000fe200078e0216 */
[----:B------:R-:W-:Y:S02]  /*4f20*/  ISETP.GT.AND P1, PT, R2, 0x180, PT ;  /* 0x000001800200780c */ /* 0x000fe40003f24270 */
[----:B------:R-:W-:Y:S01]  /*4f30*/  PLOP3.LUT P0, PT, PT, PT, PT, 0x80, 0x8 ;  /* 0x000000000008781c */ /* 0x000fe20003f0f070 */
[----:B---3--:R-:W-:-:S04]  /*4f40*/  UIADD3 UR4, UP0, UPT, UR4, 0x100, URZ ;  /* 0x0000010004047890 */ /* 0x008fc8000ff1e0ff */
[----:B------:R-:W-:Y:S02]  /*4f50*/  UIADD3.X UR5, UPT, UPT, URZ, UR5, URZ, UP0, !UPT ;  /* 0x00000005ff057290 */ /* 0x000fe400087fe4ff */
[----:B-1----:R-:W-:Y:S01]  /*4f60*/  ULEA UR6, UR7, UR6, 0x18 ;  /* 0x0000000607067291 */ /* 0x002fe2000f8ec0ff */
[----:B0-----:R-:W-:-:S03]  /*4f70*/  MOV R4, UR4 ;  /* 0x0000000400047c02 */ /* 0x001fc60008000f00 */
[----:B------:R-:W-:Y:S02]  /*4f80*/  IMAD.U32 R5, RZ, RZ, UR5 ;  /* 0x00000005ff057e24 */ /* 0x000fe4000f8e00ff */
[----:B------:R-:W-:-:S04]  /*4f90*/  LEA R0, R0, UR6, 0x2 ;  /* 0x0000000600007c11 */ /* 0x000fc8000f8e10ff */
[----:B------:R-:W-:Y:S01]  /*4fa0*/  IADD3 R0, PT, PT, R0, 0x100, RZ ;  /* 0x0000010000007810 */ /* 0x000fe20007ffe0ff */
[----:B------:R-:W-:Y:S06]  /*4fb0*/  @!P1 BRA `(.L_x_137) ;  /* 0x0000000000b89947 */ /* 0x000fec0003800000 */
[----:B------:R-:W-:Y:S01]  /*4fc0*/  PLOP3.LUT P0, PT, PT, PT, PT, 0x8, 0x80 ;  /* 0x000000000080781c */ /* 0x000fe20003f0e170 */
[----:B------:R-:W-:-:S12]  /*4fd0*/  VIADD R20, R3, 0xfffffe80 ;  /* 0xfffffe8003147836 */ /* 0x000fd80000000000 */
.L_x_138:
[----:B-1----:R-:W0:Y:S01]  /*4fe0*/  LDS R13, [R0+-0x100] ;  /* 0xffff0000000d7984 */ /* 0x002e220000000800 */
[C---:B--2---:R-:W-:Y:S01]  /*4ff0*/  IADD3 R9, PT, PT, R21.reuse, 0x80, RZ ;  /* 0x0000008015097810 */ /* 0x044fe20007ffe0ff */
[C-C-:B------:R-:W-:Y:S01]  /*5000*/  IMAD.WIDE R6, R21.reuse, 0x4, R4.reuse ;  /* 0x0000000415067825 */ /* 0x140fe200078e0204 */
[C---:B------:R-:W-:Y:S01]  /*5010*/  IADD3 R12, PT, PT, R21.reuse, 0x180, RZ ;  /* 0x00000180150c7810 */ /* 0x040fe20007ffe0ff */
[----:B------:R-:W1:Y:S02]  /*5020*/  LDS R15, [R0+-0x80] ;  /* 0xffff8000000f7984 */ /* 0x000e640000000800 */
[C---:B------:R-:W-:Y:S01]  /*5030*/  VIADD R11, R21.reuse, 0x100 ;  /* 0x00000100150b7836 */ /* 0x040fe20000000000 */
[----:B------:R-:W-:Y:S01]  /*5040*/  IADD3 R21, PT, PT, R21, 0x200, RZ ;  /* 0x0000020015157810 */ /* 0x000fe20007ffe0ff */
[----:B------:R-:W2:Y:S01]  /*5050*/  LDS R17, [R0] ;  /* 0x0000000000117984 */ /* 0x000ea20000000800 */
[----:B------:R-:W-:-:S03]  /*5060*/  IMAD.WIDE R8, R9, 0x4, R4 ;  /* 0x0000000409087825 */ /* 0x000fc600078e0204 */
[----:B------:R-:W3:Y:S01]  /*5070*/  LDS R19, [R0+0x80] ;  /* 0x0000800000137984 */ /* 0x000ee20000000800 */
[----:B------:R-:W-:-:S03]  /*5080*/  IMAD.WIDE R10, R11, 0x4, R4 ;  /* 0x000000040b0a7825 */ /* 0x000fc600078e0204 */
[----:B------:R-:W4:Y:S01]  /*5090*/  LDS R23, [R0+0x100] ;  /* 0x0001000000177984 */ /* 0x000f220000000800 */
[----:B------:R-:W-:-:S03]  /*50a0*/  VIADD R22, R22, 0x200 ;  /* 0x0000020016167836 */ /* 0x000fc60000000000 */
[----:B------:R-:W5:Y:S02]  /*50b0*/  LDS R25, [R0+0x180] ;  /* 0x0001800000197984 */ /* 0x000f640000000800 */
[----:B------:R-:W-:Y:S02]  /*50c0*/  ISETP.GE.AND P1, PT, R22, R20, PT ;  /* 0x000000141600720c */ /* 0x000fe40003f26270 */
[----:B------:R-:W5:Y:S04]  /*50d0*/  LDS R27, [R0+0x200] ;  /* 0x00020000001b7984 */ /* 0x000f680000000800 */
        /* <DEDUP_REMOVED lines=8> */
[----:B------:R2:W5:Y:S04]  /*5160*/  LDS R18, [R0+0x680] ;  /* 0x0006800000127984 */ /* 0x0005680000000800 */
[----:B0-----:R0:W-:Y:S04]  /*5170*/  STG.E desc[UR8][R6.64+-0x100], R13 ;  /* 0xffff000d06007986 */ /* 0x0011e8000c101908 */
[----:B-1----:R1:W-:Y:S01]  /*5180*/  STG.E desc[UR8][R6.64+-0x80], R15 ;  /* 0xffff800f06007986 */ /* 0x0023e2000c101908 */
[----:B--2---:R-:W-:-:S03]  /*5190*/  VIADD R0, R0, 0x800 ;  /* 0x0000080000007836 */ /* 0x004fc60000000000 */
[----:B------:R1:W-:Y:S01]  /*51a0*/  STG.E desc[UR8][R6.64], R17 ;  /* 0x0000001106007986 */ /* 0x0003e2000c101908 */
[----:B0-----:R-:W-:-:S03]  /*51b0*/  IMAD.WIDE R12, R12, 0x4, R4 ;  /* 0x000000040c0c7825 */ /* 0x001fc600078e0204 */
[----:B---3--:R1:W-:Y:S04]  /*51c0*/  STG.E desc[UR8][R6.64+0x80], R19 ;  /* 0x0000801306007986 */ /* 0x0083e8000c101908 */
[----:B----4-:R1:W-:Y:S04]  /*51d0*/  STG.E desc[UR8][R8.64+-0x100], R23 ;  /* 0xffff001708007986 */ /* 0x0103e8000c101908 */
[----:B-----5:R1:W-:Y:S04]  /*51e0*/  STG.E desc[UR8][R8.64+-0x80], R25 ;  /* 0xffff801908007986 */ /* 0x0203e8000c101908 */
[----:B------:R1:W-:Y:S04]  /*51f0*/  STG.E desc[UR8][R8.64], R27 ;  /* 0x0000001b08007986 */ /* 0x0003e8000c101908 */
        /* <DEDUP_REMOVED lines=8> */
[----:B------:R1:W-:Y:S01]  /*5280*/  STG.E desc[UR8][R12.64+0x80], R18 ;  /* 0x000080120c007986 */ /* 0x0003e2000c101908 */
[----:B------:R-:W-:Y:S05]  /*5290*/  @!P1 BRA `(.L_x_138) ;  /* 0xfffffffc00509947 */ /* 0x000fea000383ffff */
.L_x_137:
[----:B------:R-:W-:Y:S05]  /*52a0*/  BSYNC.RECONVERGENT B0 ;  /* 0x0000000000007941 */ /* 0x000fea0003800200 */
.L_x_136:
[----:B-1----:R-:W-:Y:S01]  /*52b0*/  IADD3 R2, PT, PT, -R22, R3, RZ ;  /* 0x0000000316027210 */ /* 0x002fe20007ffe1ff */
[----:B------:R-:W-:Y:S03]  /*52c0*/  BSSY.RECONVERGENT B0, `(.L_x_139) ;  /* 0x000001a000007945 */ /* 0x000fe60003800200 */
[----:B------:R-:W-:-:S13]  /*52d0*/  ISETP.GT.AND P1, PT, R2, 0x80, PT ;  /* 0x000000800200780c */ /* 0x000fda0003f24270 */
[----:B------:R-:W-:Y:S05]  /*52e0*/  @!P1 BRA `(.L_x_140) ;  /* 0x00000000005c9947 */ /* 0x000fea0003800000 */
[----:B--2---:R-:W0:Y:S01]  /*52f0*/  LDS R11, [R0+-0x100] ;  /* 0xffff0000000b7984 */ /* 0x004e220000000800 */
[C---:B------:R-:W-:Y:S01]  /*5300*/  VIADD R9, R21.reuse, 0x80 ;  /* 0x0000008015097836 */ /* 0x040fe20000000000 */
[----:B------:R-:W-:Y:S01]  /*5310*/  PLOP3.LUT P0, PT, PT, PT, PT, 0x8, 0x80 ;  /* 0x000000000080781c */ /* 0x000fe20003f0e170 */
[--C-:B------:R-:W-:Y:S01]  /*5320*/  IMAD.WIDE R6, R21, 0x4, R4.reuse ;  /* 0x0000000415067825 */ /* 0x100fe200078e0204 */
[----:B------:R-:W1:Y:S01]  /*5330*/  LDS R13, [R0+-0x80] ;  /* 0xffff8000000d7984 */ /* 0x000e620000000800 */
[----:B------:R-:W-:Y:S02]  /*5340*/  IADD3 R22, PT, PT, R22, 0x100, RZ ;  /* 0x0000010016167810 */ /* 0x000fe40007ffe0ff */
[----:B------:R-:W-:Y:S01]  /*5350*/  IMAD.WIDE R8, R9, 0x4, R4 ;  /* 0x0000000409087825 */ /* 0x000fe200078e0204 */
[----:B------:R-:W2:Y:S03]  /*5360*/  LDS R15, [R0] ;  /* 0x00000000000f7984 */ /* 0x000ea60000000800 */
[----:B------:R-:W-:Y:S01]  /*5370*/  VIADD R21, R21, 0x100 ;  /* 0x0000010015157836 */ /* 0x000fe20000000000 */
[----:B------:R-:W3:Y:S04]  /*5380*/  LDS R17, [R0+0x80] ;  /* 0x0000800000117984 */ /* 0x000ee80000000800 */
[----:B------:R-:W4:Y:S04]  /*5390*/  LDS R19, [R0+0x100] ;  /* 0x0001000000137984 */ /* 0x000f280000000800 */
[----:B------:R-:W5:Y:S04]  /*53a0*/  LDS R23, [R0+0x180] ;  /* 0x0001800000177984 */ /* 0x000f680000000800 */
[----:B------:R-:W5:Y:S04]  /*53b0*/  LDS R25, [R0+0x200] ;  /* 0x0002000000197984 */ /* 0x000f680000000800 */
[----:B------:R0:W5:Y:S02]  /*53c0*/  LDS R27, [R0+0x280] ;  /* 0x00028000001b7984 */ /* 0x0001640000000800 */
[----:B0-----:R-:W-:-:S02]  /*53d0*/  IADD3 R0, PT, PT, R0, 0x400, RZ ;  /* 0x0000040000007810 */ /* 0x001fc40007ffe0ff */
[----:B------:R0:W-:Y:S04]  /*53e0*/  STG.E desc[UR8][R6.64+-0x100], R11 ;  /* 0xffff000b06007986 */ /* 0x0001e8000c101908 */
[----:B-1----:R0:W-:Y:S04]  /*53f0*/  STG.E desc[UR8][R6.64+-0x80], R13 ;  /* 0xffff800d06007986 */ /* 0x0021e8000c101908 */
[----:B--2---:R0:W-:Y:S04]  /*5400*/  STG.E desc[UR8][R6.64], R15 ;  /* 0x0000000f06007986 */ /* 0x0041e8000c101908 */
[----:B---3--:R0:W-:Y:S04]  /*5410*/  STG.E desc[UR8][R6.64+0x80], R17 ;  /* 0x0000801106007986 */ /* 0x0081e8000c101908 */
[----:B----4-:R0:W-:Y:S04]  /*5420*/  STG.E desc[UR8][R8.64+-0x100], R19 ;  /* 0xffff001308007986 */ /* 0x0101e8000c101908 */
[----:B-----5:R0:W-:Y:S04]  /*5430*/  STG.E desc[UR8][R8.64+-0x80], R23 ;  /* 0xffff801708007986 */ /* 0x0201e8000c101908 */
[----:B------:R0:W-:Y:S04]  /*5440*/  STG.E desc[UR8][R8.64], R25 ;  /* 0x0000001908007986 */ /* 0x0001e8000c101908 */
[----:B------:R0:W-:Y:S02]  /*5450*/  STG.E desc[UR8][R8.64+0x80], R27 ;  /* 0x0000801b08007986 */ /* 0x0001e4000c101908 */
.L_x_140:
[----:B------:R-:W-:Y:S05]  /*5460*/  BSYNC.RECONVERGENT B0 ;  /* 0x0000000000007941 */ /* 0x000fea0003800200 */
.L_x_139:
[----:B------:R-:W-:-:S13]  /*5470*/  ISETP.LT.OR P0, PT, R22, R3, P0 ;  /* 0x000000031600720c */ /* 0x000fda0000701670 */
[----:B------:R-:W-:Y:S05]  /*5480*/  @!P0 EXIT ;  /* 0x000000000000894d */ /* 0x000fea0003800000 */
[----:B------:R-:W1:Y:S01]  /*5490*/  LDS R3, [R0+-0x100] ;  /* 0xffff000000037984 */ /* 0x000e620000000800 */
[----:B------:R-:W-:-:S03]  /*54a0*/  IMAD.WIDE R4, R21, 0x4, R4 ;  /* 0x0000000415047825 */ /* 0x000fc600078e0204 */
[----:B0-2---:R-:W0:Y:S04]  /*54b0*/  LDS R7, [R0+-0x80] ;  /* 0xffff800000077984 */ /* 0x005e280000000800 */
[----:B------:R-:W2:Y:S04]  /*54c0*/  LDS R9, [R0] ;  /* 0x0000000000097984 */ /* 0x000ea80000000800 */
[----:B------:R-:W3:Y:S04]  /*54d0*/  LDS R11, [R0+0x80] ;  /* 0x00008000000b7984 */ /* 0x000ee80000000800 */
[----:B-1----:R-:W-:Y:S04]  /*54e0*/  STG.E desc[UR8][R4.64+-0x100], R3 ;  /* 0xffff000304007986 */ /* 0x002fe8000c101908 */
[----:B0-----:R-:W-:Y:S04]  /*54f0*/  STG.E desc[UR8][R4.64+-0x80], R7 ;  /* 0xffff800704007986 */ /* 0x001fe8000c101908 */
[----:B--2---:R-:W-:Y:S04]  /*5500*/  STG.E desc[UR8][R4.64], R9 ;  /* 0x0000000904007986 */ /* 0x004fe8000c101908 */
[----:B---3--:R-:W-:Y:S01]  /*5510*/  STG.E desc[UR8][R4.64+0x80], R11 ;  /* 0x0000800b04007986 */ /* 0x008fe2000c101908 */
[----:B------:R-:W-:Y:S05]  /*5520*/  EXIT ;  /* 0x000000000000794d */ /* 0x000fea0003800000 */
        .weak           $__internal_0_$__cuda_sm3x_div_rn_noftz_f32_slowpath
        .type           $__internal_0_$__cuda_sm3x_div_rn_noftz_f32_slowpath,@function
        .size           $__internal_0_$__cuda_sm3x_div_rn_noftz_f32_slowpath,(.L_x_153 - $__internal_0_$__cuda_sm3x_div_rn_noftz_f32_slowpath)
$__internal_0_$__cuda_sm3x_div_rn_noftz_f32_slowpath:
[----:B------:R-:W-:Y:S01]  /*5530*/  SHF.R.U32.HI R24, RZ, 0x17, R19 ;  /* 0x00000017ff187819 */ /* 0x000fe20000011613 */
[----:B------:R-:W-:Y:S01]  /*5540*/  BSSY.RECONVERGENT B1, `(.L_x_141) ;  /* 0x0000062000017945 */ /* 0x000fe20003800200 */
[----:B------:R-:W-:Y:S02]  /*5550*/  SHF.R.U32.HI R25, RZ, 0x17, R18 ;  /* 0x00000017ff197819 */ /* 0x000fe40000011612 */
[----:B------:R-:W-:Y:S02]  /*5560*/  LOP3.LUT R24, R24, 0xff, RZ, 0xc0, !PT ;  /* 0x000000ff18187812 */ /* 0x000fe400078ec0ff */
[----:B------:R-:W-:-:S03]  /*5570*/  LOP3.LUT R29, R25, 0xff, RZ, 0xc0, !PT ;  /* 0x000000ff191d7812 */ /* 0x000fc600078ec0ff */
[----:B------:R-:W-:Y:S01]  /*5580*/  VIADD R28, R24, 0xffffffff ;  /* 0xffffffff181c7836 */ /* 0x000fe20000000000 */
[----:B------:R-:W-:-:S04]  /*5590*/  IADD3 R27, PT, PT, R29, -0x1, RZ ;  /* 0xffffffff1d1b7810 */ /* 0x000fc80007ffe0ff */
[----:B------:R-:W-:-:S04]  /*55a0*/  ISETP.GT.U32.AND P0, PT, R28, 0xfd, PT ;  /* 0x000000fd1c00780c */ /* 0x000fc80003f04070 */
[----:B------:R-:W-:-:S13]  /*55b0*/  ISETP.GT.U32.OR P0, PT, R27, 0xfd, P0 ;  /* 0x000000fd1b00780c */ /* 0x000fda0000704470 */
[----:B------:R-:W-:Y:S01]  /*55c0*/  @!P0 IMAD.MOV.U32 R25, RZ, RZ, RZ ;  /* 0x000000ffff198224 */ /* 0x000fe200078e00ff */
[----:B------:R-:W-:Y:S06]  /*55d0*/  @!P0 BRA `(.L_x_142) ;  /* 0x00000000005c8947 */ /* 0x000fec0003800000 */
[----:B------:R-:W-:Y:S02]  /*55e0*/  FSETP.GTU.FTZ.AND P0, PT, |R18|, +INF , PT ;  /* 0x7f8000001200780b */ /* 0x000fe40003f1c200 */
[----:B------:R-:W-:-:S04]  /*55f0*/  FSETP.GTU.FTZ.AND P1, PT, |R19|, +INF , PT ;  /* 0x7f8000001300780b */ /* 0x000fc80003f3c200 */
[----:B------:R-:W-:-:S13]  /*5600*/  PLOP3.LUT P0, PT, P0, P1, PT, 0xf8, 0x8f ;  /* 0x00000000008f781c */ /* 0x000fda0000703f70 */
[----:B------:R-:W-:Y:S05]  /*5610*/  @P0 BRA `(.L_x_143) ;  /* 0x00000004004c0947 */ /* 0x000fea0003800000 */
[----:B------:R-:W-:-:S13]  /*5620*/  LOP3.LUT P0, RZ, R19, 0x7fffffff, R18, 0xc8, !PT ;  /* 0x7fffffff13ff7812 */ /* 0x000fda000780c812 */
[----:B------:R-:W-:Y:S05]  /*5630*/  @!P0 BRA `(.L_x_144) ;  /* 0x00000004003c8947 */ /* 0x000fea0003800000 */
[C---:B------:R-:W-:Y:S02]  /*5640*/  FSETP.NEU.FTZ.AND P1, PT, |R18|.reuse, +INF , PT ;  /* 0x7f8000001200780b */ /* 0x040fe40003f3d200 */
[----:B------:R-:W-:Y:S02]  /*5650*/  FSETP.NEU.FTZ.AND P3, PT, |R19|, +INF , PT ;  /* 0x7f8000001300780b */ /* 0x000fe40003f7d200 */
[----:B------:R-:W-:-:S11]  /*5660*/  FSETP.NEU.FTZ.AND P0, PT, |R18|, +INF , PT ;  /* 0x7f8000001200780b */ /* 0x000fd60003f1d200 */
[----:B------:R-:W-:Y:S05]  /*5670*/  @!P3 BRA !P1, `(.L_x_144) ;  /* 0x00000004002cb947 */ /* 0x000fea0004800000 */
[----:B------:R-:W-:-:S04]  /*5680*/  LOP3.LUT P1, RZ, R18, 0x7fffffff, RZ, 0xc0, !PT ;  /* 0x7fffffff12ff7812 */ /* 0x000fc8000782c0ff */
[----:B------:R-:W-:-:S13]  /*5690*/  PLOP3.LUT P1, PT, P3, P1, PT, 0x2f, 0xf2 ;  /* 0x0000000000f2781c */ /* 0x000fda0001f22577 */
[----:B------:R-:W-:Y:S05]  /*56a0*/  @P1 BRA `(.L_x_145) ;  /* 0x0000000400181947 */ /* 0x000fea0003800000 */
[----:B------:R-:W-:-:S04]  /*56b0*/  LOP3.LUT P1, RZ, R19, 0x7fffffff, RZ, 0xc0, !PT ;  /* 0x7fffffff13ff7812 */ /* 0x000fc8000782c0ff */
[----:B------:R-:W-:-:S13]  /*56c0*/  PLOP3.LUT P0, PT, P0, P1, PT, 0x2f, 0xf2 ;  /* 0x0000000000f2781c */ /* 0x000fda0000702577 */
[----:B------:R-:W-:Y:S05]  /*56d0*/  @P0 BRA `(.L_x_146) ;  /* 0x0000000400000947 */ /* 0x000fea0003800000 */
[----:B------:R-:W-:Y:S02]  /*56e0*/  ISETP.GE.AND P0, PT, R27, RZ, PT ;  /* 0x000000ff1b00720c */ /* 0x000fe40003f06270 */
[----:B------:R-:W-:-:S11]  /*56f0*/  ISETP.GE.AND P1, PT, R28, RZ, PT ;  /* 0x000000ff1c00720c */ /* 0x000fd60003f26270 */
[----:B------:R-:W-:Y:S01]  /*5700*/  @P0 MOV R25, RZ ;  /* 0x000000ff00190202 */ /* 0x000fe20000000f00 */
[----:B------:R-:W-:Y:S02]  /*5710*/  @!P0 IMAD.MOV.U32 R25, RZ, RZ, -0x40 ;  /* 0xffffffc0ff198424 */ /* 0x000fe400078e00ff */
[----:B------:R-:W-:Y:S01]  /*5720*/  @!P0 FFMA R18, R18, 1.84467440737095516160e+19, RZ ;  /* 0x5f80000012128823 */ /* 0x000fe200000000ff */
[----:B------:R-:W-:Y:S02]  /*5730*/  @!P1 FFMA R19, R19, 1.84467440737095516160e+19, RZ ;  /* 0x5f80000013139823 */ /* 0x000fe400000000ff */
[----:B------:R-:W-:-:S07]  /*5740*/  @!P1 IADD3 R25, PT, PT, R25, 0x40, RZ ;  /* 0x0000004019199810 */ /* 0x000fce0007ffe0ff */
.L_x_142:
[----:B------:R-:W-:Y:S01]  /*5750*/  LEA R28, R24, 0xc0800000, 0x17 ;  /* 0xc0800000181c7811 */ /* 0x000fe200078eb8ff */
[----:B------:R-:W-:Y:S01]  /*5760*/  BSSY.RECONVERGENT B2, `(.L_x_147) ;  /* 0x0000036000027945 */ /* 0x000fe20003800200 */
[----:B------:R-:W-:-:S03]  /*5770*/  IADD3 R29, PT, PT, R29, -0x7f, RZ ;  /* 0xffffff811d1d7810 */ /* 0x000fc60007ffe0ff */
[----:B------:R-:W-:Y:S02]  /*5780*/  IMAD.IADD R30, R19, 0x1, -R28 ;  /* 0x00000001131e7824 */ /* 0x000fe400078e0a1c */
[C---:B------:R-:W-:Y:S02]  /*5790*/  IMAD R18, R29.reuse, -0x800000, R18 ;  /* 0xff8000001d127824 */ /* 0x040fe400078e0212 */
[----:B------:R0:W1:Y:S01]  /*57a0*/  MUFU.RCP R19, R30 ;  /* 0x0000001e00137308 */ /* 0x0000620000001000 */
[----:B------:R-:W-:Y:S01]  /*57b0*/  FADD.FTZ R27, -R30, -RZ ;  /* 0x800000ff1e1b7221 */ /* 0x000fe20000010100 */
[----:B0-----:R-:W-:-:S05]  /*57c0*/  IADD3 R30, PT, PT, R29, 0x7f, -R24 ;  /* 0x0000007f1d1e7810 */ /* 0x001fca0007ffe818 */
[----:B------:R-:W-:Y:S02]  /*57d0*/  IMAD.IADD R25, R30, 0x1, R25 ;  /* 0x000000011e197824 */ /* 0x000fe400078e0219 */
[----:B-1----:R-:W-:-:S04]  /*57e0*/  FFMA R28, R19, R27, 1 ;  /* 0x3f800000131c7423 */ /* 0x002fc8000000001b */
[----:B------:R-:W-:-:S04]  /*57f0*/  FFMA R19, R19, R28, R19 ;  /* 0x0000001c13137223 */ /* 0x000fc80000000013 */
[----:B------:R-:W-:-:S04]  /*5800*/  FFMA R28, R18, R19, RZ ;  /* 0x00000013121c7223 */ /* 0x000fc800000000ff */
[----:B------:R-:W-:-:S04]  /*5810*/  FFMA R31, R27, R28, R18 ;  /* 0x0000001c1b1f7223 */ /* 0x000fc80000000012 */
[----:B------:R-:W-:-:S04]  /*5820*/  FFMA R28, R19, R31, R28 ;  /* 0x0000001f131c7223 */ /* 0x000fc8000000001c */
[----:B------:R-:W-:-:S04]  /*5830*/  FFMA R27, R27, R28, R18 ;  /* 0x0000001c1b1b7223 */ /* 0x000fc80000000012 */
[----:B------:R-:W-:-:S05]  /*5840*/  FFMA R18, R19, R27, R28 ;  /* 0x0000001b13127223 */ /* 0x000fca000000001c */
[----:B------:R-:W-:-:S04]  /*5850*/  SHF.R.U32.HI R24, RZ, 0x17, R18 ;  /* 0x00000017ff187819 */ /* 0x000fc80000011612 */
[----:B------:R-:W-:-:S04]  /*5860*/  LOP3.LUT R24, R24, 0xff, RZ, 0xc0, !PT ;  /* 0x000000ff18187812 */ /* 0x000fc800078ec0ff */
[----:B------:R-:W-:-:S05]  /*5870*/  IADD3 R29, PT, PT, R24, R25, RZ ;  /* 0x00000019181d7210 */ /* 0x000fca0007ffe0ff */
[----:B------:R-:W-:-:S05]  /*5880*/  VIADD R24, R29, 0xffffffff ;  /* 0xffffffff1d187836 */ /* 0x000fca0000000000 */
[----:B------:R-:W-:-:S13]  /*5890*/  ISETP.GE.U32.AND P0, PT, R24, 0xfe, PT ;  /* 0x000000fe1800780c */ /* 0x000fda0003f06070 */
[----:B------:R-:W-:Y:S05]  /*58a0*/  @!P0 BRA `(.L_x_148) ;  /* 0x0000000000808947 */ /* 0x000fea0003800000 */
[----:B------:R-:W-:-:S13]  /*58b0*/  ISETP.GT.AND P0, PT, R29, 0xfe, PT ;  /* 0x000000fe1d00780c */ /* 0x000fda0003f04270 */
[----:B------:R-:W-:Y:S05]  /*58c0*/  @P0 BRA `(.L_x_149) ;  /* 0x00000000006c0947 */ /* 0x000fea0003800000 */
[----:B------:R-:W-:-:S13]  /*58d0*/  ISETP.GE.AND P0, PT, R29, 0x1, PT ;  /* 0x000000011d00780c */ /* 0x000fda0003f06270 */
[----:B------:R-:W-:Y:S05]  /*58e0*/  @P0 BRA `(.L_x_150) ;  /* 0x0000000000740947 */ /* 0x000fea0003800000 */
[----:B------:R-:W-:Y:S02]  /*58f0*/  ISETP.GE.AND P0, PT, R29, -0x18, PT ;  /* 0xffffffe81d00780c */ /* 0x000fe40003f06270 */
[----:B------:R-:W-:-:S11]  /*5900*/  LOP3.LUT R18, R18, 0x80000000, RZ, 0xc0, !PT ;  /* 0x8000000012127812 */ /* 0x000fd600078ec0ff */
[----:B------:R-:W-:Y:S05]  /*5910*/  @!P0 BRA `(.L_x_150) ;  /* 0x0000000000688947 */ /* 0x000fea0003800000 */
[-CC-:B------:R-:W-:Y:S01]  /*5920*/  FFMA.RZ R24, R19, R27.reuse, R28.reuse ;  /* 0x0000001b13187223 */ /* 0x180fe2000000c01c */
[C---:B------:R-:W-:Y:S02]  /*5930*/  ISETP.NE.AND P3, PT, R29.reuse, RZ, PT ;  /* 0x000000ff1d00720c */ /* 0x040fe40003f65270 */
[----:B------:R-:W-:Y:S02]  /*5940*/  ISETP.NE.AND P1, PT, R29, RZ, PT ;  /* 0x000000ff1d00720c */ /* 0x000fe40003f25270 */
[----:B------:R-:W-:Y:S01]  /*5950*/  LOP3.LUT R25, R24, 0x7fffff, RZ, 0xc0, !PT ;  /* 0x007fffff18197812 */ /* 0x000fe200078ec0ff */
[CCC-:B------:R-:W-:Y:S01]  /*5960*/  FFMA.RP R24, R19.reuse, R27.reuse, R28.reuse ;  /* 0x0000001b13187223 */ /* 0x1c0fe2000000801c */
[----:B------:R-:W-:Y:S01]  /*5970*/  FFMA.RM R19, R19, R27, R28 ;  /* 0x0000001b13137223 */ /* 0x000fe2000000401c */
[----:B------:R-:W-:Y:S01]  /*5980*/  IADD3 R28, PT, PT, R29, 0x20, RZ ;  /* 0x000000201d1c7810 */ /* 0x000fe20007ffe0ff */
[----:B------:R-:W-:Y:S01]  /*5990*/  IMAD.MOV R27, RZ, RZ, -R29 ;  /* 0x000000ffff1b7224 */ /* 0x000fe200078e0a1d */
[----:B------:R-:W-:-:S02]  /*59a0*/  LOP3.LUT R25, R25, 0x800000, RZ, 0xfc, !PT ;  /* 0x0080000019197812 */ /* 0x000fc400078efcff */
[----:B------:R-:W-:Y:S02]  /*59b0*/  FSETP.NEU.FTZ.AND P0, PT, R24, R19, PT ;  /* 0x000000131800720b */ /* 0x000fe40003f1d000 */
[----:B------:R-:W-:Y:S02]  /*59c0*/  SHF.L.U32 R28, R25, R28, RZ ;  /* 0x0000001c191c7219 */ /* 0x000fe400000006ff */
[----:B------:R-:W-:Y:S02]  /*59d0*/  SEL R24, R27, RZ, P3 ;  /* 0x000000ff1b187207 */ /* 0x000fe40001800000 */
[----:B------:R-:W-:Y:S02]  /*59e0*/  ISETP.NE.AND P1, PT, R28, RZ, P1 ;  /* 0x000000ff1c00720c */ /* 0x000fe40000f25270 */
[----:B------:R-:W-:Y:S02]  /*59f0*/  SHF.R.U32.HI R24, RZ, R24, R25 ;  /* 0x00000018ff187219 */ /* 0x000fe40000011619 */
[----:B------:R-:W-:-:S02]  /*5a00*/  PLOP3.LUT P0, PT, P0, P1, PT, 0xf8, 0x8f ;  /* 0x00000000008f781c */ /* 0x000fc40000703f70 */
[----:B------:R-:W-:Y:S02]  /*5a10*/  SHF.R.U32.HI R28, RZ, 0x1, R24 ;  /* 0x00000001ff1c7819 */ /* 0x000fe40000011618 */
[----:B------:R-:W-:-:S04]  /*5a20*/  SEL R19, RZ, 0x1, !P0 ;  /* 0x00000001ff137807 */ /* 0x000fc80004000000 */
[----:B------:R-:W-:-:S04]  /*5a30*/  LOP3.LUT R19, R19, 0x1, R28, 0xf8, !PT ;  /* 0x0000000113137812 */ /* 0x000fc800078ef81c */
[----:B------:R-:W-:-:S04]  /*5a40*/  LOP3.LUT R19, R19, R24, RZ, 0xc0, !PT ;  /* 0x0000001813137212 */ /* 0x000fc800078ec0ff */
[----:B------:R-:W-:-:S04]  /*5a50*/  IADD3 R19, PT, PT, R28, R19, RZ ;  /* 0x000000131c137210 */ /* 0x000fc80007ffe0ff */
[----:B------:R-:W-:Y:S01]  /*5a60*/  LOP3.LUT R18, R19, R18, RZ, 0xfc, !PT ;  /* 0x0000001213127212 */ /* 0x000fe200078efcff */
[----:B------:R-:W-:Y:S06]  /*5a70*/  BRA `(.L_x_150) ;  /* 0x0000000000107947 */ /* 0x000fec0003800000 */
.L_x_149:
[----:B------:R-:W-:-:S04]  /*5a80*/  LOP3.LUT R18, R18, 0x80000000, RZ, 0xc0, !PT ;  /* 0x8000000012127812 */ /* 0x000fc800078ec0ff */
[----:B------:R-:W-:Y:S01]  /*5a90*/  LOP3.LUT R18, R18, 0x7f800000, RZ, 0xfc, !PT ;  /* 0x7f80000012127812 */ /* 0x000fe200078efcff */
[----:B------:R-:W-:Y:S06]  /*5aa0*/  BRA `(.L_x_150) ;  /* 0x0000000000047947 */ /* 0x000fec0003800000 */
.L_x_148:
[----:B------:R-:W-:-:S07]  /*5ab0*/  IMAD R18, R25, 0x800000, R18 ;  /* 0x0080000019127824 */ /* 0x000fce00078e0212 */
.L_x_150:
[----:B------:R-:W-:Y:S05]  /*5ac0*/  BSYNC.RECONVERGENT B2 ;  /* 0x0000000000027941 */ /* 0x000fea0003800200 */
.L_x_147:
[----:B------:R-:W-:Y:S05]  /*5ad0*/  BRA `(.L_x_151) ;  /* 0x0000000000207947 */ /* 0x000fea0003800000 */
.L_x_146:
[----:B------:R-:W-:-:S04]  /*5ae0*/  LOP3.LUT R18, R19, 0x80000000, R18, 0x48, !PT ;  /* 0x8000000013127812 */ /* 0x000fc800078e4812 */
[----:B------:R-:W-:Y:S01]  /*5af0*/  LOP3.LUT R18, R18, 0x7f800000, RZ, 0xfc, !PT ;  /* 0x7f80000012127812 */ /* 0x000fe200078efcff */
[----:B------:R-:W-:Y:S06]  /*5b00*/  BRA `(.L_x_151) ;  /* 0x0000000000147947 */ /* 0x000fec0003800000 */
.L_x_145:
[----:B------:R-:W-:Y:S01]  /*5b10*/  LOP3.LUT R18, R19, 0x80000000, R18, 0x48, !PT ;  /* 0x8000000013127812 */ /* 0x000fe200078e4812 */
[----:B------:R-:W-:Y:S06]  /*5b20*/  BRA `(.L_x_151) ;  /* 0x00000000000c7947 */ /* 0x000fec0003800000 */
.L_x_144:
[----:B------:R-:W0:Y:S01]  /*5b30*/  MUFU.RSQ R18, -QNAN ;  /* 0xffc0000000127908 */ /* 0x000e220000001400 */
[----:B------:R-:W-:Y:S05]  /*5b40*/  BRA `(.L_x_151) ;  /* 0x0000000000047947 */ /* 0x000fea0003800000 */
.L_x_143:
[----:B------:R-:W-:-:S07]  /*5b50*/  FADD.FTZ R18, R18, R19 ;  /* 0x0000001312127221 */ /* 0x000fce0000010000 */
.L_x_151:
[----:B------:R-:W-:Y:S05]  /*5b60*/  BSYNC.RECONVERGENT B1 ;  /* 0x0000000000017941 */ /* 0x000fea0003800200 */
.L_x_141:
[----:B------:R-:W-:Y:S01]  /*5b70*/  HFMA2 R19, -RZ, RZ, 0, 0 ;  /* 0x00000000ff137431 */ /* 0x000fe200000001ff */
[----:B0-----:R-:W-:Y:S01]  /*5b80*/  MOV R24, R18 ;  /* 0x0000001200187202 */ /* 0x001fe20000000f00 */
[----:B------:R-:W-:-:S04]  /*5b90*/  IMAD.MOV.U32 R18, RZ, RZ, R23 ;  /* 0x000000ffff127224 */ /* 0x000fc800078e0017 */
[----:B------:R-:W-:Y:S05]  /*5ba0*/  RET.REL.NODEC R18 `(_Z10flash_attnPKfS0_S0_Pfiif) ;  /* 0xffffffa412147950 */ /* 0x000fea0003c3ffff */
.L_x_152:
[----:B------:R-:W-:-:S00]  /*5bb0*/  BRA `(.L_x_152) ;  /* 0xfffffffc00fc7947 */ /* 0x000fc0000383ffff */
[----:B------:R-:W-:-:S00]  /*5bc0*/  NOP ;  /* 0x0000000000007918 */ /* 0x000fc00000000000 */
        /* <DEDUP_REMOVED lines=11> */
.L_x_153:


//--------------------- .nv.shared._Z10flash_attnPKfS0_S0_Pfiif --------------------------
	.section	.nv.shared._Z10flash_attnPKfS0_S0_Pfiif,"aw",@nobits
	.sectionflags	@""
	.align	16
	.zero		1024


//--------------------- .nv.shared.reserved.0     --------------------------
	.section	.nv.shared.reserved.0,"aw",@nobits
	.weak		__nv_reservedSMEM_offset_0_alias
	.size		__nv_reservedSMEM_offset_0_alias, 0, 64
	.other		__nv_reservedSMEM_offset_0_alias,@"STO_CUDA_RESERVED_SHARED STV_DEFAULT"
__nv_reservedSMEM_offset_0_alias:
	.zero		0
	.zero		64


//--------------------- .nv.constant0._Z10flash_attnPKfS0_S0_Pfiif --------------------------
	.section	.nv.constant0._Z10flash_attnPKfS0_S0_Pfiif,"a",@progbits
	.sectionflags	@""
	.align	4
.nv.constant0._Z10flash_attnPKfS0_S0_Pfiif:
	.zero		940


//--------------------- SYMBOLS --------------------------

	.type		.nv.reservedSmem.offset0,@object
	.size		.nv.reservedSmem.offset0,0x4
	.type		.nv.reservedSmem.cap,@object
	.size		.nv.reservedSmem.cap,0x4
